def gluon_tcgen05(
    a_ptr,
    b_ptr,
    c_ptr,
    M,
    N,
    K,
    stride_am,
    stride_bk,
    stride_cm,
    BLOCK_M: gl.constexpr,
    BLOCK_N: gl.constexpr,
    BLOCK_K: gl.constexpr,
    DTYPE: gl.constexpr,
    A_LAYOUT: gl.constexpr,
    B_LAYOUT: gl.constexpr,
    C_LAYOUT: gl.constexpr,
    B_SHAPE: gl.constexpr,
    TMEM_LAYOUT: gl.constexpr,
    TMEM_REG: gl.constexpr,
    TRANS_B: gl.constexpr,
    NUM_BUFFERS: gl.constexpr,
):
    a_desc = tma.make_tensor_descriptor(
        a_ptr, [M, K], [stride_am, 1], [BLOCK_M, BLOCK_K], A_LAYOUT
    )
    b_desc = tma.make_tensor_descriptor(
        b_ptr,
        [N, K] if TRANS_B else [K, N],
        [stride_bk, 1],
        B_SHAPE,
        B_LAYOUT,
    )
    c_desc = tma.make_tensor_descriptor(
        c_ptr, [M, N], [stride_cm, 1], [BLOCK_M, BLOCK_N], C_LAYOUT
    )

    a_bufs = gl.allocate_shared_memory(
        DTYPE, [NUM_BUFFERS, BLOCK_M, BLOCK_K], A_LAYOUT
    )
    b_bufs = gl.allocate_shared_memory(DTYPE, [NUM_BUFFERS] + B_SHAPE, B_LAYOUT)

    pid_m = gl.program_id(0)
    pid_n = gl.program_id(1)
    off_m = pid_m * BLOCK_M
    off_n = pid_n * BLOCK_N

    tma_bars = gl.allocate_shared_memory(
        gl.int64, [NUM_BUFFERS, 1], mbarrier.MBarrierLayout()
    )
    mma_bars = gl.allocate_shared_memory(
        gl.int64, [NUM_BUFFERS, 1], mbarrier.MBarrierLayout()
    )
    for i in gl.static_range(NUM_BUFFERS):
        mbarrier.init(tma_bars.index(i), count=1)
        mbarrier.init(mma_bars.index(i), count=1)

    acc_tmem = allocate_tensor_memory(gl.float32, [BLOCK_M, BLOCK_N], TMEM_LAYOUT)
    idx = 0
    phase = 0
    use_acc = False
    for k in range(0, K, BLOCK_K):
        a = a_bufs.index(idx)
        b = b_bufs.index(idx)
        tma_bar = tma_bars.index(idx)
        mma_bar = mma_bars.index(idx)
        mbarrier.expect(
            tma_bar, a_desc.block_type.nbytes + b_desc.block_type.nbytes
        )
        tma.async_copy_global_to_shared(a_desc, [off_m, k], tma_bar, a)
        tma.async_copy_global_to_shared(
            b_desc, [off_n, k] if TRANS_B else [k, off_n], tma_bar, b
        )
        mbarrier.wait(tma_bar, phase=phase)

        if TRANS_B:
            b = b.permute((1, 0))
        tcgen05_mma(a, b, acc_tmem, use_acc=use_acc)
        tcgen05_commit(mma_bar)
        mbarrier.wait(mma_bar, phase=phase)
        use_acc = True

        idx += 1
        if idx == NUM_BUFFERS:
            idx = 0
            phase ^= 1

    for i in gl.static_range(NUM_BUFFERS):
        mbarrier.invalidate(tma_bars.index(i))
        mbarrier.invalidate(mma_bars.index(i))

    acc = acc_tmem.load(TMEM_REG)
    c_smem = gl.allocate_shared_memory(DTYPE, [BLOCK_M, BLOCK_N], C_LAYOUT)
    c_smem.store(acc.to(DTYPE))
    fence_async_shared()
    tma.async_copy_shared_to_global(c_desc, [off_m, off_n], c_smem)
    tma.store_wait(pendings=0)

# config = {"BLOCK_K": 64, "BLOCK_M": 64, "BLOCK_N": 128, "arch": "sm_100", "dtype": "fp16", "num_buffers": 2, "num_warps": 8, "trans_b": 0}
# arch = sm_100


// ===== COMPILED SASS (sm_100a) =====

	.target	sm_100a

	.elftype	@"ET_EXEC"


//--------------------- .note.nv.tkinfo           --------------------------
	.section	.note.nv.tkinfo,"",@"SHT_NOTE"
	.sectionflags	@"SHF_NOTE_NV_TKINFO"
	.tkinfo
        /*0018*/ 	.word	0x00000081
        /*0030*/ 	.string	""
        /*0030*/ 	.string	"ptxas-blackwell"
        /*0030*/ 	.string	"Cuda compilation tools, release 12.9, V12.9.86"
        /*0030*/ 	.string	"Build cuda_12.9.r12.9/compiler.36037853_0"
        /*0030*/ 	.string	"-v  -suppress-debug-info  -lineinfo  -arch sm_100a "



//--------------------- .note.nv.cuver            --------------------------
	.section	.note.nv.cuver,"",@"SHT_NOTE"
	.sectionflags	@"SHF_NOTE_NV_CUVER"
        /*0018*/ 	.short	0x0001
        /*001a*/ 	.short	0x0064
        /*001c*/ 	.short	0x0001
        /*001e*/ 	.short	0x0000
        /*0020*/ 	.short	0x0001
        /*0022*/ 	.short	0x0000


//--------------------- .nv.info                  --------------------------
	.section	.nv.info,"",@"SHT_CUDA_INFO"
	.align	4


	//----- nvinfo : EIATTR_REGCOUNT
	.align		4
        /*0000*/ 	.byte	0x04, 0x2f
        /*0002*/ 	.short	(.L_4 - .L_3)
	.align		4
.L_3:
        /*0004*/ 	.word	index@(gluon_tcgen05)
        /*0008*/ 	.word	0x00000027


	//----- nvinfo : EIATTR_FRAME_SIZE
	.align		4
.L_4:
        /*000c*/ 	.byte	0x04, 0x11
        /*000e*/ 	.short	(.L_6 - .L_5)
	.align		4
.L_5:
        /*0010*/ 	.word	index@($__internal_2_$__cuda_sm10x_tcgen05_guardrail_trap_unallocated_columns_being_dealloced)
        /*0014*/ 	.word	0x00000000


	//----- nvinfo : EIATTR_FRAME_SIZE
	.align		4
.L_6:
        /*0018*/ 	.byte	0x04, 0x11
        /*001a*/ 	.short	(.L_8 - .L_7)
	.align		4
.L_7:
        /*001c*/ 	.word	index@($__internal_1_$__cuda_sm10x_tcgen05_guardrail_trap_phase_invalid_during_alloc)
        /*0020*/ 	.word	0x00000000


	//----- nvinfo : EIATTR_FRAME_SIZE
	.align		4
.L_8:
        /*0024*/ 	.byte	0x04, 0x11
        /*0026*/ 	.short	(.L_10 - .L_9)
	.align		4
.L_9:
        /*0028*/ 	.word	index@($__internal_0_$__cuda_sm10x_tcgen05_guardrail_trap_col_being_dealloced_not_returned_by_alloc)
        /*002c*/ 	.word	0x00000000


	//----- nvinfo : EIATTR_FRAME_SIZE
	.align		4
.L_10:
        /*0030*/ 	.byte	0x04, 0x11
        /*0032*/ 	.short	(.L_12 - .L_11)
	.align		4
.L_11:
        /*0034*/ 	.word	index@(gluon_tcgen05)
        /*0038*/ 	.word	0x00000000


	//----- nvinfo : EIATTR_MIN_STACK_SIZE
	.align		4
.L_12:
        /*003c*/ 	.byte	0x04, 0x12
        /*003e*/ 	.short	(.L_14 - .L_13)
	.align		4
.L_13:
        /*0040*/ 	.word	index@(gluon_tcgen05)
        /*0044*/ 	.word	0x00000000
.L_14:


//--------------------- .nv.info.gluon_tcgen05    --------------------------
	.section	.nv.info.gluon_tcgen05,"",@"SHT_CUDA_INFO"
	.sectionflags	@""
	.align	4


	//----- nvinfo : EIATTR_CUDA_API_VERSION
	.align		4
        /*0000*/ 	.byte	0x04, 0x37
        /*0002*/ 	.short	(.L_16 - .L_15)
.L_15:
        /*0004*/ 	.word	0x00000081


	//----- nvinfo : EIATTR_KPARAM_INFO
	.align		4
.L_16:
        /*0008*/ 	.byte	0x04, 0x17
        /*000a*/ 	.short	(.L_18 - .L_17)
.L_17:
        /*000c*/ 	.word	0x00000000
        /*0010*/ 	.short	0x000a
        /*0012*/ 	.short	0x0048
        /*0014*/ 	.byte	0x00, 0xf4, 0x21, 0x00


	//----- nvinfo : EIATTR_KPARAM_INFO
	.align		4
.L_18:
        /*0018*/ 	.byte	0x04, 0x17
        /*001a*/ 	.short	(.L_20 - .L_19)
.L_19:
        /*001c*/ 	.word	0x00000000
        /*0020*/ 	.short	0x0009
        /*0022*/ 	.short	0x0040
        /*0024*/ 	.byte	0x00, 0xf4, 0x21, 0x00


	//----- nvinfo : EIATTR_KPARAM_INFO
	.align		4
.L_20:
        /*0028*/ 	.byte	0x04, 0x17
        /*002a*/ 	.short	(.L_22 - .L_21)
.L_21:
        /*002c*/ 	.word	0x00000000
        /*0030*/ 	.short	0x0008
        /*0032*/ 	.short	0x0038
        /*0034*/ 	.byte	0x00, 0xf0, 0x21, 0x00


	//----- nvinfo : EIATTR_KPARAM_INFO
	.align		4
.L_22:
        /*0038*/ 	.byte	0x04, 0x17
        /*003a*/ 	.short	(.L_24 - .L_23)
.L_23:
        /*003c*/ 	.word	0x00000000
        /*0040*/ 	.short	0x0007
        /*0042*/ 	.short	0x0030
        /*0044*/ 	.byte	0x00, 0xf0, 0x21, 0x00


	//----- nvinfo : EIATTR_KPARAM_INFO
	.align		4
.L_24:
        /*0048*/ 	.byte	0x04, 0x17
        /*004a*/ 	.short	(.L_26 - .L_25)
.L_25:
        /*004c*/ 	.word	0x00000000
        /*0050*/ 	.short	0x0006
        /*0052*/ 	.short	0x0028
        /*0054*/ 	.byte	0x00, 0xf0, 0x21, 0x00


	//----- nvinfo : EIATTR_KPARAM_INFO
	.align		4
.L_26:
        /*0058*/ 	.byte	0x04, 0x17
        /*005a*/ 	.short	(.L_28 - .L_27)
.L_27:
        /*005c*/ 	.word	0x00000000
        /*0060*/ 	.short	0x0005
        /*0062*/ 	.short	0x0020
        /*0064*/ 	.byte	0x00, 0xf0, 0x11, 0x00


	//----- nvinfo : EIATTR_KPARAM_INFO
	.align		4
.L_28:
        /*0068*/ 	.byte	0x04, 0x17
        /*006a*/ 	.short	(.L_30 - .L_29)
.L_29:
        /*006c*/ 	.word	0x00000000
        /*0070*/ 	.short	0x0004
        /*0072*/ 	.short	0x001c
        /*0074*/ 	.byte	0x00, 0xf0, 0x11, 0x00


	//----- nvinfo : EIATTR_KPARAM_INFO
	.align		4
.L_30:
        /*0078*/ 	.byte	0x04, 0x17
        /*007a*/ 	.short	(.L_32 - .L_31)
.L_31:
        /*007c*/ 	.word	0x00000000
        /*0080*/ 	.short	0x0003
        /*0082*/ 	.short	0x0018
        /*0084*/ 	.byte	0x00, 0xf0, 0x11, 0x00


	//----- nvinfo : EIATTR_KPARAM_INFO
	.align		4
.L_32:
        /*0088*/ 	.byte	0x04, 0x17
        /*008a*/ 	.short	(.L_34 - .L_33)
.L_33:
        /*008c*/ 	.word	0x00000000
        /*0090*/ 	.short	0x0002
        /*0092*/ 	.short	0x0010
        /*0094*/ 	.byte	0x00, 0xf4, 0x21, 0x00


	//----- nvinfo : EIATTR_KPARAM_INFO
	.align		4
.L_34:
        /*0098*/ 	.byte	0x04, 0x17
        /*009a*/ 	.short	(.L_36 - .L_35)
.L_35:
        /*009c*/ 	.word	0x00000000
        /*00a0*/ 	.short	0x0001
        /*00a2*/ 	.short	0x0008
        /*00a4*/ 	.byte	0x00, 0xf4, 0x21, 0x00


	//----- nvinfo : EIATTR_KPARAM_INFO
	.align		4
.L_36:
        /*00a8*/ 	.byte	0x04, 0x17
        /*00aa*/ 	.short	(.L_38 - .L_37)
.L_37:
        /*00ac*/ 	.word	0x00000000
        /*00b0*/ 	.short	0x0000
        /*00b2*/ 	.short	0x0000
        /*00b4*/ 	.byte	0x00, 0xf4, 0x21, 0x00


	//----- nvinfo : EIATTR_AT_ENTRY_FRAGMENTS
	.align		4
.L_38:
        /*00b8*/ 	.byte	0x04, 0x4f
        /*00ba*/ 	.short	(.L_40 - .L_39)


	//   ....[0]....
.L_39:
        /*00bc*/ 	.word	0x00000004


	//----- nvinfo : EIATTR_RESERVED_SMEM_USED
	.align		4
.L_40:
        /*00c0*/ 	.byte	0x01, 0x41
	.zero		2


	//----- nvinfo : EIATTR_SPARSE_MMA_MASK
	.align		4
        /*00c4*/ 	.byte	0x03, 0x50
        /*00c6*/ 	.short	0x0000


	//----- nvinfo : EIATTR_TCGEN05_1CTA_USED
	.align		4
        /*00c8*/ 	.byte	0x01, 0x51
	.zero		2


	//----- nvinfo : EIATTR_MAXREG_COUNT
	.align		4
        /*00cc*/ 	.byte	0x03, 0x1b
        /*00ce*/ 	.short	0x00ff


	//----- nvinfo : EIATTR_NUM_BARRIERS
	.align		4
        /*00d0*/ 	.byte	0x02, 0x4c
        /*00d2*/ 	.byte	0x01
	.zero		1


	//----- nvinfo : EIATTR_INT_WARP_WIDE_INSTR_OFFSETS
	.align		4
        /*00d4*/ 	.byte	0x04, 0x31
        /*00d6*/ 	.short	(.L_42 - .L_41)


	//   ....[0]....
.L_41:
        /*00d8*/ 	.word	0x00001730


	//   ....[1]....
        /*00dc*/ 	.word	0x00001750


	//   ....[2]....
        /*00e0*/ 	.word	0x000017d0


	//   ....[3]....
        /*00e4*/ 	.word	0x000019d0


	//   ....[4]....
        /*00e8*/ 	.word	0x000019e0


	//   ....[5]....
        /*00ec*/ 	.word	0x00001a40


	//   ....[6]....
        /*00f0*/ 	.word	0x00001a50


	//   ....[7]....
        /*00f4*/ 	.word	0x00001d30


	//   ....[8]....
        /*00f8*/ 	.word	0x00001d40


	//   ....[9]....
        /*00fc*/ 	.word	0x00001ed0


	//   ....[10]....
        /*0100*/ 	.word	0x00001f00


	//   ....[11]....
        /*0104*/ 	.word	0x00001f20


	//   ....[12]....
        /*0108*/ 	.word	0x00001f60


	//   ....[13]....
        /*010c*/ 	.word	0x00002270


	//   ....[14]....
        /*0110*/ 	.word	0x00002280


	//   ....[15]....
        /*0114*/ 	.word	0x000025a0


	//   ....[16]....
        /*0118*/ 	.word	0x000025b0


	//   ....[17]....
        /*011c*/ 	.word	0x00002920


	//   ....[18]....
        /*0120*/ 	.word	0x00002970


	//----- nvinfo : EIATTR_COOP_GROUP_MASK_REGIDS
	.align		4
.L_42:
        /*0124*/ 	.byte	0x04, 0x29
        /*0126*/ 	.short	(.L_44 - .L_43)


	//   ....[0]....
.L_43:
        /*0128*/ 	.word	0xffffffff


	//   ....[1]....
        /*012c*/ 	.word	0xffffffff


	//   ....[2]....
        /*0130*/ 	.word	0xffffffff


	//   ....[3]....
        /*0134*/ 	.word	0xffffffff


	//   ....[4]....
        /*0138*/ 	.word	0xffffffff


	//   ....[5]....
        /*013c*/ 	.word	0xffffffff


	//   ....[6]....
        /*0140*/ 	.word	0xffffffff


	//   ....[7]....
        /*0144*/ 	.word	0xffffffff


	//   ....[8]....
        /*0148*/ 	.word	0xffffffff


	//   ....[9]....
        /*014c*/ 	.word	0xffffffff


	//----- nvinfo : EIATTR_COOP_GROUP_INSTR_OFFSETS
	.align		4
.L_44:
        /*0150*/ 	.byte	0x04, 0x28
        /*0152*/ 	.short	(.L_46 - .L_45)


	//   ....[0]....
.L_45:
        /*0154*/ 	.word	0x00000050


	//   ....[1]....
        /*0158*/ 	.word	0x00000310


	//   ....[2]....
        /*015c*/ 	.word	0x00000500


	//   ....[3]....
        /*0160*/ 	.word	0x000009c0


	//   ....[4]....
        /*0164*/ 	.word	0x00000b00


	//   ....[5]....
        /*0168*/ 	.word	0x00000fb0


	//   ....[6]....
        /*016c*/ 	.word	0x000010f0


	//   ....[7]....
        /*0170*/ 	.word	0x000015e0


	//   ....[8]....
        /*0174*/ 	.word	0x000027b0


	//   ....[9]....
        /*0178*/ 	.word	0x00002a20


	//----- nvinfo : EIATTR_VRC_CTA_INIT_COUNT
	.align		4
.L_46:
        /*017c*/ 	.byte	0x02, 0x4a
        /*017e*/ 	.byte	0x80
	.zero		1


	//----- nvinfo : EIATTR_MBARRIER_INSTR_OFFSETS
	.align		4
        /*0180*/ 	.byte	0x04, 0x39
        /*0182*/ 	.short	(.L_48 - .L_47)


	//   ....[0]....
.L_47:
        /*0184*/ 	.word	0x000017f0
        /*0188*/ 	.word	0x000000ff
        /*018c*/ 	.word	0x0000c000
        /*0190*/ 	.short	0x0100
        /*0192*/ 	.byte	0x08
	.zero		1


	//   ....[1]....
        /*0194*/ 	.word	0x00001820
        /*0198*/ 	.word	0x000000ff
        /*019c*/ 	.word	0x0000c010
        /*01a0*/ 	.short	0x0100
        /*01a2*/ 	.byte	0x08
	.zero		1


	//   ....[2]....
        /*01a4*/ 	.word	0x000018d0
        /*01a8*/ 	.word	0x000000ff
        /*01ac*/ 	.word	0x0000c008
        /*01b0*/ 	.short	0x0100
        /*01b2*/ 	.byte	0x08
	.zero		1


	//   ....[3]....
        /*01b4*/ 	.word	0x000018e0
        /*01b8*/ 	.word	0x000000ff
        /*01bc*/ 	.word	0x0000c018
        /*01c0*/ 	.short	0x0100
        /*01c2*/ 	.byte	0x08
	.zero		1


	//   ....[4]....
        /*01c4*/ 	.word	0x00001ae0
        /*01c8*/ 	.word	0x000000ff
        /*01cc*/ 	.word	0x0000c000
        /*01d0*/ 	.short	0x010a
        /*01d2*/ 	.byte	0x08
	.zero		1


	//   ....[5]....
        /*01d4*/ 	.word	0x00001d90
        /*01d8*/ 	.word	0x000000ff
        /*01dc*/ 	.word	0x0000c010
        /*01e0*/ 	.short	0x010a
        /*01e2*/ 	.byte	0x08
	.zero		1


	//   ....[6]....
        /*01e4*/ 	.word	0x00001fe0
        /*01e8*/ 	.word	0x000000ff
        /*01ec*/ 	.word	0x0000c000
        /*01f0*/ 	.short	0x010a
        /*01f2*/ 	.byte	0x11
	.zero		1


	//   ....[7]....
        /*01f4*/ 	.word	0x000022c0
        /*01f8*/ 	.word	0x000000ff
        /*01fc*/ 	.word	0x0000c010
        /*0200*/ 	.short	0x010a
        /*0202*/ 	.byte	0x11
	.zero		1


	//   ....[8]....
        /*0204*/ 	.word	0x000023a0
        /*0208*/ 	.word	0x000000ff
        /*020c*/ 	.word	0x0000c000
        /*0210*/ 	.short	0x0108
        /*0212*/ 	.byte	0x08
	.zero		1


	//   ....[9]....
        /*0214*/ 	.word	0x000023b0
        /*0218*/ 	.word	0x000000ff
        /*021c*/ 	.word	0x0000c010
        /*0220*/ 	.short	0x0108
        /*0222*/ 	.byte	0x08
	.zero		1


	//   ....[10]....
        /*0224*/ 	.word	0x00002400
        /*0228*/ 	.word	0x000000ff
        /*022c*/ 	.word	0x0000c008
        /*0230*/ 	.short	0x0108
        /*0232*/ 	.byte	0x08
	.zero		1


	//   ....[11]....
        /*0234*/ 	.word	0x00002410
        /*0238*/ 	.word	0x000000ff
        /*023c*/ 	.word	0x0000c018
        /*0240*/ 	.short	0x0108
        /*0242*/ 	.byte	0x08
	.zero		1


	//   ....[12]....
        /*0244*/ 	.word	0x00002a40
        /*0248*/ 	.word	0x000000ff
        /*024c*/ 	.word	0x0000c000
        /*0250*/ 	.short	0x010a
        /*0252*/ 	.byte	0x08
	.zero		1


	//   ....[13]....
        /*0254*/ 	.word	0x00002a70
        /*0258*/ 	.word	0x000000ff
        /*025c*/ 	.word	0x0000c010
        /*0260*/ 	.short	0x010a
        /*0262*/ 	.byte	0x08
	.zero		1


	//   ....[14]....
        /*0264*/ 	.word	0x00002aa0
        /*0268*/ 	.word	0x000000ff
        /*026c*/ 	.word	0x0000c000
        /*0270*/ 	.short	0x010a
        /*0272*/ 	.byte	0x11
	.zero		1


	//   ....[15]....
        /*0274*/ 	.word	0x00002ad0
        /*0278*/ 	.word	0x000000ff
        /*027c*/ 	.word	0x0000c010
        /*0280*/ 	.short	0x010a
        /*0282*/ 	.byte	0x11
	.zero		1


	//----- nvinfo : EIATTR_NUM_MBARRIERS
	.align		4
.L_48:
        /*0284*/ 	.byte	0x03, 0x38
        /*0286*/ 	.short	0x0004


	//----- nvinfo : EIATTR_EXIT_INSTR_OFFSETS
	.align		4
        /*0288*/ 	.byte	0x04, 0x1c
        /*028a*/ 	.short	(.L_50 - .L_49)


	//   ....[0]....
.L_49:
        /*028c*/ 	.word	0x00002a30


	//----- nvinfo : EIATTR_REQNTID
	.align		4
.L_50:
        /*0290*/ 	.byte	0x04, 0x10
        /*0292*/ 	.short	(.L_52 - .L_51)
.L_51:
        /*0294*/ 	.word	0x00000100
        /*0298*/ 	.word	0x00000001
        /*029c*/ 	.word	0x00000001


	//----- nvinfo : EIATTR_CRS_STACK_SIZE
	.align		4
.L_52:
        /*02a0*/ 	.byte	0x04, 0x1e
        /*02a2*/ 	.short	(.L_54 - .L_53)
.L_53:
        /*02a4*/ 	.word	0x00000000


	//----- nvinfo : EIATTR_CBANK_PARAM_SIZE
	.align		4
.L_54:
        /*02a8*/ 	.byte	0x03, 0x19
        /*02aa*/ 	.short	0x0050


	//----- nvinfo : EIATTR_PARAM_CBANK
	.align		4
        /*02ac*/ 	.byte	0x04, 0x0a
        /*02ae*/ 	.short	(.L_56 - .L_55)
	.align		4
.L_55:
        /*02b0*/ 	.word	index@(.nv.constant0.gluon_tcgen05)
        /*02b4*/ 	.short	0x0380
        /*02b6*/ 	.short	0x0050


	//----- nvinfo : EIATTR_SW_WAR
	.align		4
.L_56:
        /*02b8*/ 	.byte	0x04, 0x36
        /*02ba*/ 	.short	(.L_58 - .L_57)
.L_57:
        /*02bc*/ 	.word	0x00000008
.L_58:


//--------------------- .nv.compat                --------------------------
	.section	.nv.compat,"",@"SHT_CUDA_COMPAT_INFO"
	.align	4
        /*0000*/ 	.byte	0x02, 0x02, 0x02, 0x00, 0x02, 0x05, 0x05, 0x00, 0x02, 0x03, 0x03, 0x00, 0x02, 0x06, 0x01, 0x00


//--------------------- .nv.callgraph             --------------------------
	.section	.nv.callgraph,"",@"SHT_CUDA_CALLGRAPH"
	.align	4
	.sectionentsize	8
	.align		4
        /*0000*/ 	.word	0x00000000
	.align		4
        /*0004*/ 	.word	0xffffffff
	.align		4
        /*0008*/ 	.word	0x00000000
	.align		4
        /*000c*/ 	.word	0xfffffffe
	.align		4
        /*0010*/ 	.word	0x00000000
	.align		4
        /*0014*/ 	.word	0xfffffffd
	.align		4
        /*0018*/ 	.word	0x00000000
	.align		4
        /*001c*/ 	.word	0xfffffffc


//--------------------- .text.gluon_tcgen05       --------------------------
	.section	.text.gluon_tcgen05,"ax",@progbits
	.align	128
        .global         gluon_tcgen05
        .type           gluon_tcgen05,@function
        .size           gluon_tcgen05,(.L_x_77 - gluon_tcgen05)
        .other          gluon_tcgen05,@"STO_CUDA_ENTRY STV_DEFAULT"
gluon_tcgen05:
.text.gluon_tcgen05:
[----:B------:R-:W1:Y:S01]  /*0000*/  LDC R1, c[0x0][0x37c] ;  /* 0x0000df00ff017b82 */ /* 0x000e620000000800 */
[----:B------:R-:W2:Y:S02]  /*0010*/  S2R R0, SR_TID.X ;  /* 0x0000000000007919 */ /* 0x000ea40000002100 */
[----:B--2---:R-:W-:-:S13]  /*0020*/  ISETP.GE.U32.AND P2, PT, R0, 0x20, PT ;  /* 0x000000200000780c */ /* 0x004fda0003f46070 */
[----:B------:R-:W-:Y:S05]  /*0030*/  @P2 BRA `(.L_x_0) ;  /* 0x0000000000b82947 */ /* 0x000fea0003800000 */
[----:B------:R-:W2:Y:S01]  /*0040*/  S2UR UR6, SR_CgaCtaId ;  /* 0x00000000000679c3 */ /* 0x000ea20000008800 */
[----:B------:R-:W-:Y:S01]  /*0050*/  NOP ;  /* 0x0000000000007918 */ /* 0x000fe20000000000 */
[----:B------:R-:W-:Y:S02]  /*0060*/  UMOV UR4, 0x40 ;  /* 0x0000004000047882 */ /* 0x000fe40000000000 */
[----:B--2---:R-:W-:-:S09]  /*0070*/  ULEA UR4, UR6, UR4, 0x18 ;  /* 0x0000000406047291 */ /* 0x004fd2000f8ec0ff */
[----:B------:R-:W2:Y:S01]  /*0080*/  LDS.U8 R2, [UR4] ;  /* 0x00000004ff027984 */ /* 0x000ea20008000000 */
[----:B------:R-:W-:Y:S02]  /*0090*/  UMOV UR4, 0x400 ;  /* 0x0000040000047882 */ /* 0x000fe40000000000 */
[----:B------:R-:W-:Y:S01]  /*00a0*/  ULEA UR4, UR6, UR4, 0x18 ;  /* 0x0000000406047291 */ /* 0x000fe2000f8ec0ff */
[----:B--2---:R-:W-:-:S13]  /*00b0*/  ISETP.NE.AND P0, PT, R2, RZ, PT ;  /* 0x000000ff0200720c */ /* 0x004fda0003f05270 */
[----:B------:R-:W-:Y:S05]  /*00c0*/  @P0 BRA `(.L_x_1) ;  /* 0x00000000007c0947 */ /* 0x000fea0003800000 */
[----:B------:R-:W-:-:S13]  /*00d0*/  ELECT P0, URZ, PT ;  /* 0x0000000000ff782f */ /* 0x000fda0003800000 */
[----:B------:R-:W-:Y:S05]  /*00e0*/  @!P0 BRA `(.L_x_2) ;  /* 0x0000000000848947 */ /* 0x000fea0003800000 */
[----:B------:R-:W-:Y:S01]  /*00f0*/  UMOV UR5, 0x4 ;  /* 0x0000000400057882 */ /* 0x000fe20000000000 */
[----:B------:R-:W-:Y:S02]  /*0100*/  IMAD.MOV.U32 R5, RZ, RZ, 0x1 ;  /* 0x00000001ff057424 */ /* 0x000fe400078e00ff */
[----:B------:R-:W-:Y:S02]  /*0110*/  IMAD.MOV.U32 R3, RZ, RZ, 0xf ;  /* 0x0000000fff037424 */ /* 0x000fe400078e00ff */
[----:B------:R-:W-:Y:S04]  /*0120*/  DEPBAR.LE SB2, 0x36 ;  /* 0x0000ad800000791a */ /* 0x000fe80000000000 */
[----:B------:R-:W2:Y:S02]  /*0130*/  UTCATOMSWS.FIND_AND_SET.ALIGN UP0, UR5, UR5 ;  /* 0x00000005000575e3 */ /* 0x000ea40008000800 */
[----:B--2---:R-:W-:-:S04]  /*0140*/  PLOP3.LUT P0, PT, PT, PT, UP0, 0x80, 0x8 ;  /* 0x000000000008781c */ /* 0x004fc80003f0f008 */
[----:B------:R-:W-:-:S04]  /*0150*/  SEL R2, RZ, 0xffffffff, !P0 ;  /* 0xffffffffff027807 */ /* 0x000fc80004000000 */
[----:B------:R-:W-:Y:S01]  /*0160*/  ISETP.NE.AND P0, PT, R2, RZ, PT ;  /* 0x000000ff0200720c */ /* 0x000fe20003f05270 */
[----:B------:R-:W-:-:S12]  /*0170*/  IMAD.U32 R2, RZ, RZ, UR5 ;  /* 0x00000005ff027e24 */ /* 0x000fd8000f8e00ff */
[----:B------:R-:W-:Y:S05]  /*0180*/  @P0 BRA `(.L_x_3) ;  /* 0x0000000000240947 */ /* 0x000fea0003800000 */
.L_x_4:
[----:B------:R-:W-:Y:S05]  /*0190*/  NANOSLEEP 0x64 ;  /* 0x000000640000795d */ /* 0x000fea0003800000 */
[----:B------:R-:W-:-:S05]  /*01a0*/  UMOV UR5, 0x4 ;  /* 0x0000000400057882 */ /* 0x000fca0000000000 */
[----:B------:R-:W-:Y:S04]  /*01b0*/  DEPBAR.LE SB2, 0x36 ;  /* 0x0000ad800000791a */ /* 0x000fe80000000000 */
[----:B------:R-:W2:Y:S02]  /*01c0*/  UTCATOMSWS.FIND_AND_SET.ALIGN UP0, UR5, UR5 ;  /* 0x00000005000575e3 */ /* 0x000ea40008000800 */
[----:B--2---:R-:W-:-:S04]  /*01d0*/  PLOP3.LUT P0, PT, PT, PT, UP0, 0x80, 0x8 ;  /* 0x000000000008781c */ /* 0x004fc80003f0f008 */
[----:B------:R-:W-:-:S04]  /*01e0*/  SEL R2, RZ, 0xffffffff, !P0 ;  /* 0xffffffffff027807 */ /* 0x000fc80004000000 */
[----:B------:R-:W-:Y:S01]  /*01f0*/  ISETP.NE.AND P0, PT, R2, RZ, PT ;  /* 0x000000ff0200720c */ /* 0x000fe20003f05270 */
[----:B------:R-:W-:-:S12]  /*0200*/  IMAD.U32 R2, RZ, RZ, UR5 ;  /* 0x00000005ff027e24 */ /* 0x000fd8000f8e00ff */
[----:B------:R-:W-:Y:S05]  /*0210*/  @!P0 BRA `(.L_x_4) ;  /* 0xfffffffc00dc8947 */ /* 0x000fea000383ffff */
.L_x_3:
[C---:B------:R-:W-:Y:S01]  /*0220*/  VIADD R4, R2.reuse, 0x10 ;  /* 0x0000001002047836 */ /* 0x040fe20000000000 */
[----:B------:R-:W-:Y:S01]  /*0230*/  UMOV UR5, 0x50 ;  /* 0x0000005000057882 */ /* 0x000fe20000000000 */
[----:B------:R-:W-:Y:S01]  /*0240*/  SHF.L.U32 R3, R3, R2, RZ ;  /* 0x0000000203037219 */ /* 0x000fe200000006ff */
[----:B------:R-:W-:Y:S01]  /*0250*/  ULEA UR5, UR6, UR5, 0x18 ;  /* 0x0000000506057291 */ /* 0x000fe2000f8ec0ff */
[----:B------:R-:W-:Y:S01]  /*0260*/  IMAD.SHL.U32 R2, R2, 0x20, RZ ;  /* 0x0000002002027824 */ /* 0x000fe200078e00ff */
[----:B------:R-:W-:-:S04]  /*0270*/  SHF.L.U32 R4, R5, R4, RZ ;  /* 0x0000000405047219 */ /* 0x000fc800000006ff */
[----:B------:R-:W-:-:S05]  /*0280*/  LOP3.LUT R3, R4, R3, RZ, 0xfc, !PT ;  /* 0x0000000304037212 */ /* 0x000fca00078efcff */
[----:B------:R2:W-:Y:S04]  /*0290*/  ATOMS.OR RZ, [UR5], R3 ;  /* 0x00000003ffff798c */ /* 0x0005e8000b000005 */
[----:B------:R2:W-:Y:S01]  /*02a0*/  STS [UR4], R2 ;  /* 0x00000002ff007988 */ /* 0x0005e20008000804 */
[----:B------:R-:W-:Y:S05]  /*02b0*/  BRA `(.L_x_2) ;  /* 0x0000000000107947 */ /* 0x000fea0003800000 */
.L_x_1:
[----:B------:R-:W-:Y:S01]  /*02c0*/  IMAD.MOV.U32 R3, RZ, RZ, -0x1 ;  /* 0xffffffffff037424 */ /* 0x000fe200078e00ff */
[----:B------:R-:W-:-:S04]  /*02d0*/  MOV R2, 0x300 ;  /* 0x0000030000027802 */ /* 0x000fc80000000f00 */
[----:B------:R2:W-:Y:S03]  /*02e0*/  STS [UR4], R3 ;  /* 0x00000003ff007988 */ /* 0x0005e60008000804 */
[----:B-12---:R-:W-:Y:S05]  /*02f0*/  CALL.REL.NOINC `($__internal_1_$__cuda_sm10x_tcgen05_guardrail_trap_phase_invalid_during_alloc) ;  /* 0x00000028000c7944 */ /* 0x006fea0003c00000 */
.L_x_2:
[----:B------:R-:W-:Y:S05]  /*0300*/  WARPSYNC.ALL ;  /* 0x0000000000007948 */ /* 0x000fea0003800000 */
[----:B------:R-:W-:Y:S01]  /*0310*/  NOP ;  /* 0x0000000000007918 */ /* 0x000fe20000000000 */
.L_x_0:
[----:B------:R-:W3:Y:S08]  /*0320*/  S2UR UR4, SR_CgaCtaId ;  /* 0x00000000000479c3 */ /* 0x000ef00000008800 */
[----:B------:R-:W-:Y:S01]  /*0330*/  BAR.SYNC.DEFER_BLOCKING 0x0 ;  /* 0x0000000000007b1d */ /* 0x000fe20000010000 */
[----:B------:R-:W-:-:S05]  /*0340*/  LOP3.LUT R36, R0, 0xff, RZ, 0xc0, !PT ;  /* 0x000000ff00247812 */ /* 0x000fca00078ec0ff */
[----:B------:R-:W-:Y:S02]  /*0350*/  UMOV UR8, 0x400 ;  /* 0x0000040000087882 */ /* 0x000fe40000000000 */
[----:B--2---:R-:W2:Y:S08]  /*0360*/  LDC R3, c[0x0][0x398] ;  /* 0x0000e600ff037b82 */ /* 0x004eb00000000800 */
[----:B------:R-:W4:Y:S01]  /*0370*/  LDC R7, c[0x0][0x3a0] ;  /* 0x0000e800ff077b82 */ /* 0x000f220000000800 */
[----:B---3--:R-:W-:-:S07]  /*0380*/  ULEA UR8, UR4, UR8, 0x18 ;  /* 0x0000000804087291 */ /* 0x008fce000f8ec0ff */
[----:B------:R-:W3:Y:S02]  /*0390*/  S2UR UR12, SR_CTAID.Y ;  /* 0x00000000000c79c3 */ /* 0x000ee40000002600 */
[----:B------:R-:W5:Y:S06]  /*03a0*/  LDS R4, [UR8] ;  /* 0x00000008ff047984 */ /* 0x000f6c0008000800 */
[----:B------:R-:W-:Y:S06]  /*03b0*/  BAR.SYNC.DEFER_BLOCKING 0x0 ;  /* 0x0000000000007b1d */ /* 0x000fec0000010000 */
[----:B------:R-:W-:Y:S05]  /*03c0*/  @P2 BRA `(.L_x_5) ;  /* 0x0000000000182947 */ /* 0x000fea0003800000 */
[----:B------:R-:W-:Y:S01]  /*03d0*/  ELECT P0, URZ, PT ;  /* 0x0000000000ff782f */ /* 0x000fe20003800000 */
[----:B------:R-:W-:Y:S01]  /*03e0*/  IMAD.MOV.U32 R2, RZ, RZ, 0x1 ;  /* 0x00000001ff027424 */ /* 0x000fe200078e00ff */
[----:B------:R-:W-:Y:S01]  /*03f0*/  UMOV UR5, 0x40 ;  /* 0x0000004000057882 */ /* 0x000fe20000000000 */
[----:B------:R-:W-:Y:S01]  /*0400*/  UVIRTCOUNT.DEALLOC.SMPOOL 0x80 ;  /* 0x000000800000784c */ /* 0x000fe20000000000 */
[----:B------:R-:W-:-:S09]  /*0410*/  ULEA UR5, UR4, UR5, 0x18 ;  /* 0x0000000504057291 */ /* 0x000fd2000f8ec0ff */
[----:B------:R5:W-:Y:S03]  /*0420*/  @P0 STS.U8 [UR5], R2 ;  /* 0x00000002ff000988 */ /* 0x000be60008000005 */
.L_x_5:
[----:B------:R-:W5:Y:S01]  /*0430*/  S2UR UR4, SR_CTAID.Z ;  /* 0x00000000000479c3 */ /* 0x000f620000002700 */
[----:B------:R-:W4:Y:S01]  /*0440*/  LDCU UR5, c[0x0][0x370] ;  /* 0x00006e00ff0577ac */ /* 0x000f220008000800 */
[C---:B------:R-:W-:Y:S01]  /*0450*/  ISETP.GE.U32.AND P0, PT, R36.reuse, 0x20, PT ;  /* 0x000000202400780c */ /* 0x040fe20003f06070 */
[----:B--2--5:R-:W-:Y:S01]  /*0460*/  VIADD R2, R3, 0xffffffff ;  /* 0xffffffff03027836 */ /* 0x024fe20000000000 */
[C---:B------:R-:W-:Y:S01]  /*0470*/  ISETP.NE.U32.AND P3, PT, R36.reuse, RZ, PT ;  /* 0x000000ff2400720c */ /* 0x040fe20003f65070 */
[----:B------:R-:W2:Y:S01]  /*0480*/  LDCU UR6, c[0x0][0x374] ;  /* 0x00006e80ff0677ac */ /* 0x000ea20008000800 */
[----:B------:R-:W-:Y:S01]  /*0490*/  LEA R10, R36, UR8, 0x2 ;  /* 0x00000008240a7c11 */ /* 0x000fe2000f8e10ff */
[----:B----4-:R-:W-:Y:S01]  /*04a0*/  VIADD R11, R7, 0xffffffff ;  /* 0xffffffff070b7836 */ /* 0x010fe20000000000 */
[----:B------:R-:W4:Y:S01]  /*04b0*/  S2UR UR13, SR_CTAID.X ;  /* 0x00000000000d79c3 */ /* 0x000f220000002500 */
[----:B------:R-:W5:Y:S01]  /*04c0*/  LDCU.64 UR10, c[0x0][0x3c0] ;  /* 0x00007800ff0a77ac */ /* 0x000f620008000a00 */
[----:B------:R-:W-:Y:S01]  /*04d0*/  R2UR UR24, R4 ;  /* 0x00000000041872ca */ /* 0x000fe200000e0000 */
[----:B------:R-:W-:Y:S04]  /*04e0*/  BSSY.RECONVERGENT B0, `(.L_x_6) ;  /* 0x0000011000007945 */ /* 0x000fe80003800200 */
[----:B------:R3:W-:Y:S01]  /*04f0*/  @!P0 STS [R10], RZ ;  /* 0x000000ff0a008388 */ /* 0x0007e20000000800 */
[----:B------:R-:W-:-:S03]  /*0500*/  NOP ;  /* 0x0000000000007918 */ /* 0x000fc60000000000 */
[----:B------:R3:W-:Y:S02]  /*0510*/  @!P3 STS [UR8+0x24], R2 ;  /* 0x00002402ff00b988 */ /* 0x0007e40008000808 */
[----:B--23--:R-:W-:Y:S02]  /*0520*/  UIMAD UR4, UR4, UR6, UR12 ;  /* 0x00000006040472a4 */ /* 0x00cfe4000f8e020c */
[----:B------:R2:W-:Y:S02]  /*0530*/  @!P3 STS [UR8+0x20], R11 ;  /* 0x0000200bff00b988 */ /* 0x0005e40008000808 */
[----:B----4-:R-:W-:-:S04]  /*0540*/  UIMAD UR4, UR4, UR5, UR13 ;  /* 0x00000005040472a4 */ /* 0x010fc8000f8e020d */
[----:B------:R-:W-:-:S04]  /*0550*/  UIMAD UR4, UR4, 0x180, URZ ;  /* 0x00000180040478a4 */ /* 0x000fc8000f8e02ff */
[----:B-----5:R-:W-:-:S04]  /*0560*/  UIADD3 UR20, UP0, UPT, UR4, UR10, URZ ;  /* 0x0000000a04147290 */ /* 0x020fc8000ff1e0ff */
[----:B------:R-:W-:Y:S01]  /*0570*/  ULEA.HI.X.SX32 UR21, UR4, UR11, 0x1, UP0 ;  /* 0x0000000b04157291 */ /* 0x000fe200080f0eff */
[----:B--2---:R-:W-:Y:S11]  /*0580*/  @P3 BRA `(.L_x_7) ;  /* 0x0000000000183947 */ /* 0x004ff60003800000 */
[----:B------:R-:W2:Y:S01]  /*0590*/  LDS R3, [UR8+0x8] ;  /* 0x00000808ff037984 */ /* 0x000ea20008000800 */
[----:B------:R-:W3:Y:S01]  /*05a0*/  LDC.64 R8, c[0x0][0x380] ;  /* 0x0000e000ff087b82 */ /* 0x000ee20000000a00 */
[----:B------:R-:W-:Y:S02]  /*05b0*/  IMAD.MOV.U32 R4, RZ, RZ, 0x70 ;  /* 0x00000070ff047424 */ /* 0x000fe400078e00ff */
[----:B---3--:R3:W-:Y:S03]  /*05c0*/  STS.64 [UR8], R8 ;  /* 0x00000008ff007988 */ /* 0x0087e60008000a08 */
[----:B--2---:R-:W-:-:S05]  /*05d0*/  LOP3.LUT R3, R3, 0x10, R4, 0xd8, !PT ;  /* 0x0000001003037812 */ /* 0x004fca00078ed804 */
[----:B------:R3:W-:Y:S02]  /*05e0*/  STS [UR8+0x8], R3 ;  /* 0x00000803ff007988 */ /* 0x0007e40008000808 */
.L_x_7:
[----:B------:R-:W-:Y:S05]  /*05f0*/  BSYNC.RECONVERGENT B0 ;  /* 0x0000000000007941 */ /* 0x000fea0003800200 */
.L_x_6:
[----:B------:R-:W-:Y:S04]  /*0600*/  BSSY.RECONVERGENT B0, `(.L_x_8) ;  /* 0x000000a000007945 */ /* 0x000fe80003800200 */
[----:B------:R-:W-:Y:S05]  /*0610*/  @P3 BRA `(.L_x_9) ;  /* 0x0000000000203947 */ /* 0x000fea0003800000 */
[----:B---3--:R-:W2:Y:S01]  /*0620*/  LDS R3, [UR8+0x34] ;  /* 0x00003408ff037984 */ /* 0x008ea20008000800 */
[----:B------:R-:W-:Y:S02]  /*0630*/  IMAD.MOV.U32 R4, RZ, RZ, 0x3f000000 ;  /* 0x3f000000ff047424 */ /* 0x000fe400078e00ff */
[----:B------:R-:W-:Y:S01]  /*0640*/  @!P3 IMAD.MOV.U32 R5, RZ, RZ, 0x3f ;  /* 0x0000003fff05b424 */ /* 0x000fe200078e00ff */
[----:B------:R-:W3:Y:S02]  /*0650*/  @!P3 LDS R6, [UR8+0x38] ;  /* 0x00003808ff06b984 */ /* 0x000ee40008000800 */
[----:B--2---:R-:W-:Y:S02]  /*0660*/  LOP3.LUT R3, R3, 0xff000000, R4, 0xb8, !PT ;  /* 0xff00000003037812 */ /* 0x004fe400078eb804 */
[----:B---3--:R-:W-:-:S03]  /*0670*/  @!P3 LOP3.LUT R4, R6, 0xff, R5, 0xb8, !PT ;  /* 0x000000ff0604b812 */ /* 0x008fc600078eb805 */
[----:B------:R2:W-:Y:S04]  /*0680*/  STS [UR8+0x34], R3 ;  /* 0x00003403ff007988 */ /* 0x0005e80008000808 */
[----:B------:R2:W-:Y:S02]  /*0690*/  @!P3 STS [UR8+0x38], R4 ;  /* 0x00003804ff00b988 */ /* 0x0005e40008000808 */
.L_x_9:
[----:B------:R-:W-:Y:S05]  /*06a0*/  BSYNC.RECONVERGENT B0 ;  /* 0x0000000000007941 */ /* 0x000fea0003800200 */
.L_x_8:
[----:B------:R-:W-:Y:S04]  /*06b0*/  BSSY.RECONVERGENT B0, `(.L_x_10) ;  /* 0x000000e000007945 */ /* 0x000fe80003800200 */
[----:B------:R-:W-:Y:S05]  /*06c0*/  @P3 BRA `(.L_x_11) ;  /* 0x0000000000303947 */ /* 0x000fea0003800000 */
[----:B--2---:R-:W2:Y:S01]  /*06d0*/  LDS R4, [UR8+0x34] ;  /* 0x00003408ff047984 */ /* 0x004ea20008000800 */
[----:B---3--:R-:W3:Y:S03]  /*06e0*/  LDC.64 R8, c[0x0][0x3a8] ;  /* 0x0000ea00ff087b82 */ /* 0x008ee60000000a00 */
[----:B------:R-:W4:Y:S01]  /*06f0*/  LDS R3, [UR8+0x1c] ;  /* 0x00001c08ff037984 */ /* 0x000f220008000800 */
[C---:B---3--:R-:W-:Y:S01]  /*0700*/  SHF.L.U64.HI R6, R8.reuse, 0x1, R9 ;  /* 0x0000000108067819 */ /* 0x048fe20000010209 */
[----:B------:R-:W-:-:S03]  /*0710*/  IMAD.SHL.U32 R5, R8, 0x2, RZ ;  /* 0x0000000208057824 */ /* 0x000fc600078e00ff */
[--C-:B------:R-:W-:Y:S02]  /*0720*/  SHF.R.U32.HI R8, RZ, 0x4, R6.reuse ;  /* 0x00000004ff087819 */ /* 0x100fe40000011606 */
[----:B------:R-:W-:-:S05]  /*0730*/  SHF.R.U64 R5, R5, 0x4, R6 ;  /* 0x0000000405057819 */ /* 0x000fca0000001206 */
[----:B------:R5:W-:Y:S01]  /*0740*/  STS [UR8+0xc], R5 ;  /* 0x00000c05ff007988 */ /* 0x000be20008000808 */
[----:B--2---:R-:W-:Y:S02]  /*0750*/  LOP3.LUT R4, R4, 0x7, RZ, 0xb8, !PT ;  /* 0x0000000704047812 */ /* 0x004fe400078eb8ff */
[----:B----4-:R-:W-:-:S03]  /*0760*/  LOP3.LUT R3, R3, 0xf, R8, 0xb8, !PT ;  /* 0x0000000f03037812 */ /* 0x010fc600078eb808 */
[----:B------:R5:W-:Y:S04]  /*0770*/  STS [UR8+0x34], R4 ;  /* 0x00003404ff007988 */ /* 0x000be80008000808 */
[----:B------:R5:W-:Y:S02]  /*0780*/  STS [UR8+0x1c], R3 ;  /* 0x00001c03ff007988 */ /* 0x000be40008000808 */
.L_x_11:
[----:B------:R-:W-:Y:S05]  /*0790*/  BSYNC.RECONVERGENT B0 ;  /* 0x0000000000007941 */ /* 0x000fea0003800200 */
.L_x_10:
[----:B------:R-:W-:Y:S04]  /*07a0*/  BSSY.RECONVERGENT B1, `(.L_x_12) ;  /* 0x000001a000017945 */ /* 0x000fe80003800200 */
[----:B------:R-:W-:Y:S04]  /*07b0*/  BSSY.RELIABLE B0, `(.L_x_13) ;  /* 0x0000015000007945 */ /* 0x000fe80003800100 */
[----:B------:R-:W-:Y:S05]  /*07c0*/  @P3 BRA `(.L_x_14) ;  /* 0x0000000000203947 */ /* 0x000fea0003800000 */
[----:B--23-5:R-:W2:Y:S02]  /*07d0*/  LDS R3, [UR8+0x34] ;  /* 0x00003408ff037984 */ /* 0x02cea40008000800 */
[----:B--2---:R-:W-:-:S05]  /*07e0*/  LOP3.LUT R3, R3, 0x38, RZ, 0xb8, !PT ;  /* 0x0000003803037812 */ /* 0x004fca00078eb8ff */
[----:B------:R2:W-:Y:S01]  /*07f0*/  STS [UR8+0x34], R3 ;  /* 0x00003403ff007988 */ /* 0x0005e20008000808 */
[----:B------:R-:W-:Y:S05]  /*0800*/  @P3 BRA `(.L_x_15) ;  /* 0x0000000000203947 */ /* 0x000fea0003800000 */
[----:B--2---:R-:W2:Y:S01]  /*0810*/  LDS R3, [UR8+0x8] ;  /* 0x00000808ff037984 */ /* 0x004ea20008000800 */
[----:B------:R-:W-:-:S05]  /*0820*/  IMAD.MOV.U32 R4, RZ, RZ, 0x780 ;  /* 0x00000780ff047424 */ /* 0x000fca00078e00ff */
[----:B--2---:R-:W-:-:S05]  /*0830*/  LOP3.LUT R3, R3, 0x300, R4, 0xd8, !PT ;  /* 0x0000030003037812 */ /* 0x004fca00078ed804 */
[----:B------:R4:W-:Y:S02]  /*0840*/  STS [UR8+0x8], R3 ;  /* 0x00000803ff007988 */ /* 0x0009e40008000808 */
.L_x_14:
[----:B------:R-:W-:Y:S05]  /*0850*/  @P3 BRA `(.L_x_16) ;  /* 0x0000000000283947 */ /* 0x000fea0003800000 */
[----:B--2345:R-:W2:Y:S02]  /*0860*/  LDS R3, [UR8+0x8] ;  /* 0x00000808ff037984 */ /* 0x03cea40008000800 */
[----:B--2---:R-:W-:-:S05]  /*0870*/  LOP3.LUT R3, R3, 0x1800, RZ, 0xb8, !PT ;  /* 0x0000180003037812 */ /* 0x004fca00078eb8ff */
[----:B------:R3:W-:Y:S02]  /*0880*/  STS [UR8+0x8], R3 ;  /* 0x00000803ff007988 */ /* 0x0007e40008000808 */
.L_x_15:
[----:B------:R-:W-:Y:S05]  /*0890*/  @P3 BREAK.RELIABLE B0 ;  /* 0x0000000000003942 */ /* 0x000fea0003800100 */
[----:B------:R-:W-:Y:S05]  /*08a0*/  @P3 BRA `(.L_x_17) ;  /* 0x0000000000243947 */ /* 0x000fea0003800000 */
[----:B------:R-:W4:Y:S01]  /*08b0*/  LDS R4, [UR8+0x8] ;  /* 0x00000808ff047984 */ /* 0x000f220008000800 */
[----:B--23--:R-:W-:-:S05]  /*08c0*/  IMAD.MOV.U32 R3, RZ, RZ, 0x6000 ;  /* 0x00006000ff037424 */ /* 0x00cfca00078e00ff */
[----:B----4-:R-:W-:-:S04]  /*08d0*/  LOP3.LUT R3, R4, 0x6000, R3, 0xd8, !PT ;  /* 0x0000600004037812 */ /* 0x010fc800078ed803 */
[----:B------:R-:W-:-:S05]  /*08e0*/  LOP3.LUT R3, R3, 0x400000, RZ, 0xb8, !PT ;  /* 0x0040000003037812 */ /* 0x000fca00078eb8ff */
[----:B------:R2:W-:Y:S02]  /*08f0*/  STS [UR8+0x8], R3 ;  /* 0x00000803ff007988 */ /* 0x0005e40008000808 */
.L_x_16:
[----:B------:R-:W-:Y:S05]  /*0900*/  BSYNC.RELIABLE B0 ;  /* 0x0000000000007941 */ /* 0x000fea0003800100 */
.L_x_13:
[----:B--2345:R-:W2:Y:S02]  /*0910*/  @!P3 LDS R3, [UR8+0x8] ;  /* 0x00000808ff03b984 */ /* 0x03cea40008000800 */
[----:B--2---:R-:W-:-:S05]  /*0920*/  @!P3 LOP3.LUT R3, R3, 0x8000, RZ, 0xb8, !PT ;  /* 0x000080000303b812 */ /* 0x004fca00078eb8ff */
[----:B------:R4:W-:Y:S02]  /*0930*/  @!P3 STS [UR8+0x8], R3 ;  /* 0x00000803ff00b988 */ /* 0x0009e40008000808 */
.L_x_17:
[----:B------:R-:W-:Y:S05]  /*0940*/  BSYNC.RECONVERGENT B1 ;  /* 0x0000000000017941 */ /* 0x000fea0003800200 */
.L_x_12:
[----:B------:R-:W-:Y:S05]  /*0950*/  WARPSYNC.ALL ;  /* 0x0000000000007948 */ /* 0x000fea0003800000 */
[----:B------:R-:W-:Y:S01]  /*0960*/  NOP ;  /* 0x0000000000007918 */ /* 0x000fe20000000000 */
[----:B--234-:R-:W2:Y:S02]  /*0970*/  LDC R3, c[0x0][0x39c] ;  /* 0x0000e700ff037b82 */ /* 0x01cea40000000800 */
[----:B--2---:R-:W-:Y:S01]  /*0980*/  VIADD R3, R3, 0xffffffff ;  /* 0xffffffff03037836 */ /* 0x004fe20000000000 */
[----:B------:R-:W-:Y:S06]  /*0990*/  @P0 BRA `(.L_x_18) ;  /* 0x0000000000300947 */ /* 0x000fec0003800000 */
[----:B------:R-:W2:Y:S01]  /*09a0*/  S2R R4, SR_LANEID ;  /* 0x0000000000047919 */ /* 0x000ea20000000000 */
[----:B------:R-:W-:Y:S05]  /*09b0*/  WARPSYNC.ALL ;  /* 0x0000000000007948 */ /* 0x000fea0003800000 */
[----:B------:R-:W-:Y:S01]  /*09c0*/  NOP ;  /* 0x0000000000007918 */ /* 0x000fe20000000000 */
[----:B--2---:R-:W-:-:S05]  /*09d0*/  IMAD.SHL.U32 R6, R4, 0x4, RZ ;  /* 0x0000000404067824 */ /* 0x004fca00078e00ff */
[----:B------:R-:W2:Y:S01]  /*09e0*/  LDS R9, [R6+UR8] ;  /* 0x0000000806097984 */ /* 0x000ea20008000800 */
[----:B------:R-:W-:-:S05]  /*09f0*/  IADD3 R4, P1, PT, R6, UR20, RZ ;  /* 0x0000001406047c10 */ /* 0x000fca000ff3e0ff */
[----:B------:R-:W-:-:S05]  /*0a00*/  IMAD.X R5, RZ, RZ, UR21, P1 ;  /* 0x00000015ff057e24 */ /* 0x000fca00088e06ff */
[----:B--2---:R2:W3:Y:S01]  /*0a10*/  ATOMG.E.EXCH.STRONG.GPU PT, RZ, [R4], R9 ;  /* 0x0000000904ff73a8 */ /* 0x0044e200041ee100 */
[----:B------:R-:W-:-:S04]  /*0a20*/  DEPBAR {5,4,3,2,1,0} ;  /* 0x0000003f0000791a */ /* 0x000fc80000000000 */
[----:B------:R-:W4:Y:S02]  /*0a30*/  CCTL.E.C.LDCU.IV.DEEP [UR20] ;  /* 0x0000000014007540 */ /* 0x000f240009c08000 */
[----:B----4-:R2:W-:Y:S01]  /*0a40*/  UTMACCTL.IV [UR20] ;  /* 0x00000000140079b9 */ /* 0x0105e20008000000 */
[----:B------:R-:W-:Y:S01]  /*0a50*/  NOP ;  /* 0x0000000000007918 */ /* 0x000fe20000000000 */
.L_x_18:
[----:B------:R-:W-:Y:S05]  /*0a60*/  @P0 BRA `(.L_x_19) ;  /* 0x00000000000c0947 */ /* 0x000fea0003800000 */
[----:B------:R0:W-:Y:S01]  /*0a70*/  UTMACMDFLUSH ;  /* 0x00000000000079b7 */ /* 0x0001e20000000000 */
[----:B------:R-:W-:Y:S05]  /*0a80*/  @P0 BRA `(.L_x_19) ;  /* 0x0000000000040947 */ /* 0x000fea0003800000 */
[----:B------:R-:W-:-:S04]  /*0a90*/  DEPBAR.LE SB0, 0x0 ;  /* 0x000080000000791a */ /* 0x000fc80000000000 */
.L_x_19:
[----:B------:R-:W-:Y:S05]  /*0aa0*/  WARPSYNC.ALL ;  /* 0x0000000000007948 */ /* 0x000fea0003800000 */
[----:B------:R-:W-:Y:S01]  /*0ab0*/  NOP ;  /* 0x0000000000007918 */ /* 0x000fe20000000000 */
[----:B---3--:R-:W-:Y:S06]  /*0ac0*/  BAR.SYNC.DEFER_BLOCKING 0x0 ;  /* 0x0000000000007b1d */ /* 0x008fec0000010000 */
[----:B------:R-:W-:Y:S02]  /*0ad0*/  BSSY.RECONVERGENT B1, `(.L_x_20) ;  /* 0x000000b000017945 */ /* 0x000fe40003800200 */
[----:B------:R-:W-:Y:S06]  /*0ae0*/  BAR.SYNC.DEFER_BLOCKING 0x0 ;  /* 0x0000000000007b1d */ /* 0x000fec0000010000 */
[----:B------:R3:W-:Y:S01]  /*0af0*/  @!P0 STS [R10], RZ ;  /* 0x000000ff0a008388 */ /* 0x0007e20000000800 */
[----:B------:R-:W-:Y:S01]  /*0b00*/  NOP ;  /* 0x0000000000007918 */ /* 0x000fe20000000000 */
[----:B------:R-:W-:Y:S05]  /*0b10*/  @P3 BRA `(.L_x_21) ;  /* 0x0000000000183947 */ /* 0x000fea0003800000 */
[----:B--2---:R-:W2:Y:S01]  /*0b20*/  LDS R4, [UR8+0x8] ;  /* 0x00000808ff047984 */ /* 0x004ea20008000800 */
[----:B------:R-:W4:Y:S01]  /*0b30*/  LDC.64 R8, c[0x0][0x388] ;  /* 0x0000e200ff087b82 */ /* 0x000f220000000a00 */
[----:B------:R-:W-:Y:S02]  /*0b40*/  IMAD.MOV.U32 R5, RZ, RZ, 0x70 ;  /* 0x00000070ff057424 */ /* 0x000fe400078e00ff */
[----:B----4-:R4:W-:Y:S03]  /*0b50*/  STS.64 [UR8], R8 ;  /* 0x00000008ff007988 */ /* 0x0109e60008000a08 */
[----:B--2---:R-:W-:-:S05]  /*0b60*/  LOP3.LUT R4, R4, 0x10, R5, 0xd8, !PT ;  /* 0x0000001004047812 */ /* 0x004fca00078ed805 */
[----:B------:R4:W-:Y:S02]  /*0b70*/  STS [UR8+0x8], R4 ;  /* 0x00000804ff007988 */ /* 0x0009e40008000808 */
.L_x_21:
[----:B--2---:R-:W-:Y:S05]  /*0b80*/  BSYNC.RECONVERGENT B1 ;  /* 0x0000000000017941 */ /* 0x004fea0003800200 */
.L_x_20:
[----:B------:R-:W-:Y:S04]  /*0b90*/  BSSY.RECONVERGENT B1, `(.L_x_22) ;  /* 0x000000a000017945 */ /* 0x000fe80003800200 */
[----:B------:R-:W-:Y:S05]  /*0ba0*/  @P3 BRA `(.L_x_23) ;  /* 0x0000000000203947 */ /* 0x000fea0003800000 */
[----:B----4-:R-:W2:Y:S01]  /*0bb0*/  LDS R4, [UR8+0x34] ;  /* 0x00003408ff047984 */ /* 0x010ea20008000800 */
[----:B------:R-:W-:Y:S02]  /*0bc0*/  IMAD.MOV.U32 R9, RZ, RZ, 0x3f000000 ;  /* 0x3f000000ff097424 */ /* 0x000fe400078e00ff */
[----:B------:R-:W-:Y:S01]  /*0bd0*/  @!P3 IMAD.MOV.U32 R6, RZ, RZ, 0x3f ;  /* 0x0000003fff06b424 */ /* 0x000fe200078e00ff */
[----:B------:R-:W4:Y:S02]  /*0be0*/  @!P3 LDS R5, [UR8+0x38] ;  /* 0x00003808ff05b984 */ /* 0x000f240008000800 */
[----:B--2---:R-:W-:Y:S02]  /*0bf0*/  LOP3.LUT R4, R4, 0xff000000, R9, 0xb8, !PT ;  /* 0xff00000004047812 */ /* 0x004fe400078eb809 */
[----:B----4-:R-:W-:-:S03]  /*0c00*/  @!P3 LOP3.LUT R5, R5, 0xff, R6, 0xb8, !PT ;  /* 0x000000ff0505b812 */ /* 0x010fc600078eb806 */
[----:B------:R2:W-:Y:S04]  /*0c10*/  STS [UR8+0x34], R4 ;  /* 0x00003404ff007988 */ /* 0x0005e80008000808 */
[----:B------:R2:W-:Y:S02]  /*0c20*/  @!P3 STS [UR8+0x38], R5 ;  /* 0x00003805ff00b988 */ /* 0x0005e40008000808 */
.L_x_23:
[----:B------:R-:W-:Y:S05]  /*0c30*/  BSYNC.RECONVERGENT B1 ;  /* 0x0000000000017941 */ /* 0x000fea0003800200 */
.L_x_22:
[----:B------:R-:W-:Y:S04]  /*0c40*/  BSSY.RECONVERGENT B1, `(.L_x_24) ;  /* 0x0000004000017945 */ /* 0x000fe80003800200 */
[----:B------:R-:W-:Y:S05]  /*0c50*/  @P3 BRA `(.L_x_25) ;  /* 0x0000000000083947 */ /* 0x000fea0003800000 */
[----:B------:R5:W-:Y:S04]  /*0c60*/  STS [UR8+0x24], R11 ;  /* 0x0000240bff007988 */ /* 0x000be80008000808 */
[----:B------:R5:W-:Y:S02]  /*0c70*/  STS [UR8+0x20], R3 ;  /* 0x00002003ff007988 */ /* 0x000be40008000808 */
.L_x_25:
[----:B------:R-:W-:Y:S05]  /*0c80*/  BSYNC.RECONVERGENT B1 ;  /* 0x0000000000017941 */ /* 0x000fea0003800200 */
.L_x_24:
[----:B------:R-:W-:Y:S04]  /*0c90*/  BSSY.RECONVERGENT B1, `(.L_x_26) ;  /* 0x000000e000017945 */ /* 0x000fe80003800200 */
[----:B------:R-:W-:Y:S05]  /*0ca0*/  @P3 BRA `(.L_x_27) ;  /* 0x0000000000303947 */ /* 0x000fea0003800000 */
[----:B--2---:R-:W2:Y:S01]  /*0cb0*/  LDS R5, [UR8+0x34] ;  /* 0x00003408ff057984 */ /* 0x004ea20008000800 */
[----:B----4-:R-:W4:Y:S03]  /*0cc0*/  LDC.64 R8, c[0x0][0x3b0] ;  /* 0x0000ec00ff087b82 */ /* 0x010f260000000a00 */
[----:B------:R-:W3:Y:S01]  /*0cd0*/  LDS R4, [UR8+0x1c] ;  /* 0x00001c08ff047984 */ /* 0x000ee20008000800 */
[C---:B----4-:R-:W-:Y:S01]  /*0ce0*/  SHF.L.U64.HI R9, R8.reuse, 0x1, R9 ;  /* 0x0000000108097819 */ /* 0x050fe20000010209 */
[----:B------:R-:W-:-:S03]  /*0cf0*/  IMAD.SHL.U32 R6, R8, 0x2, RZ ;  /* 0x0000000208067824 */ /* 0x000fc600078e00ff */
[--C-:B-----5:R-:W-:Y:S02]  /*0d00*/  SHF.R.U32.HI R11, RZ, 0x4, R9.reuse ;  /* 0x00000004ff0b7819 */ /* 0x120fe40000011609 */
[----:B------:R-:W-:-:S05]  /*0d10*/  SHF.R.U64 R6, R6, 0x4, R9 ;  /* 0x0000000406067819 */ /* 0x000fca0000001209 */
[----:B------:R4:W-:Y:S01]  /*0d20*/  STS [UR8+0xc], R6 ;  /* 0x00000c06ff007988 */ /* 0x0009e20008000808 */
[----:B--2---:R-:W-:Y:S02]  /*0d30*/  LOP3.LUT R5, R5, 0x7, RZ, 0xb8, !PT ;  /* 0x0000000705057812 */ /* 0x004fe400078eb8ff */
[----:B---3--:R-:W-:-:S03]  /*0d40*/  LOP3.LUT R4, R4, 0xf, R11, 0xb8, !PT ;  /* 0x0000000f04047812 */ /* 0x008fc600078eb80b */
[----:B------:R4:W-:Y:S04]  /*0d50*/  STS [UR8+0x34], R5 ;  /* 0x00003405ff007988 */ /* 0x0009e80008000808 */
[----:B------:R4:W-:Y:S02]  /*0d60*/  STS [UR8+0x1c], R4 ;  /* 0x00001c04ff007988 */ /* 0x0009e40008000808 */
.L_x_27:
[----:B------:R-:W-:Y:S05]  /*0d70*/  BSYNC.RECONVERGENT B1 ;  /* 0x0000000000017941 */ /* 0x000fea0003800200 */
.L_x_26:
[----:B------:R-:W-:Y:S04]  /*0d80*/  BSSY.RECONVERGENT B2, `(.L_x_28) ;  /* 0x000001a000027945 */ /* 0x000fe80003800200 */
[----:B------:R-:W-:Y:S04]  /*0d90*/  BSSY.RELIABLE B1, `(.L_x_29) ;  /* 0x0000015000017945 */ /* 0x000fe80003800100 */
[----:B------:R-:W-:Y:S05]  /*0da0*/  @P3 BRA `(.L_x_30) ;  /* 0x0000000000203947 */ /* 0x000fea0003800000 */
[----:B--2-4-:R-:W2:Y:S02]  /*0db0*/  LDS R4, [UR8+0x34] ;  /* 0x00003408ff047984 */ /* 0x014ea40008000800 */
[----:B--2---:R-:W-:-:S05]  /*0dc0*/  LOP3.LUT R4, R4, 0x38, RZ, 0xb8, !PT ;  /* 0x0000003804047812 */ /* 0x004fca00078eb8ff */
[----:B------:R2:W-:Y:S01]  /*0dd0*/  STS [UR8+0x34], R4 ;  /* 0x00003404ff007988 */ /* 0x0005e20008000808 */
[----:B------:R-:W-:Y:S05]  /*0de0*/  @P3 BRA `(.L_x_31) ;  /* 0x0000000000203947 */ /* 0x000fea0003800000 */
[----:B--2---:R-:W2:Y:S01]  /*0df0*/  LDS R4, [UR8+0x8] ;  /* 0x00000808ff047984 */ /* 0x004ea20008000800 */
[----:B------:R-:W-:-:S05]  /*0e00*/  IMAD.MOV.U32 R5, RZ, RZ, 0x780 ;  /* 0x00000780ff057424 */ /* 0x000fca00078e00ff */
[----:B--2---:R-:W-:-:S05]  /*0e10*/  LOP3.LUT R4, R4, 0x300, R5, 0xd8, !PT ;  /* 0x0000030004047812 */ /* 0x004fca00078ed805 */
[----:B------:R2:W-:Y:S02]  /*0e20*/  STS [UR8+0x8], R4 ;  /* 0x00000804ff007988 */ /* 0x0005e40008000808 */
.L_x_30:
[----:B------:R-:W-:Y:S05]  /*0e30*/  @P3 BRA `(.L_x_32) ;  /* 0x0000000000283947 */ /* 0x000fea0003800000 */
[----:B--2-4-:R-:W2:Y:S02]  /*0e40*/  LDS R4, [UR8+0x8] ;  /* 0x00000808ff047984 */ /* 0x014ea40008000800 */
[----:B--2---:R-:W-:-:S05]  /*0e50*/  LOP3.LUT R4, R4, 0x1800, RZ, 0xb8, !PT ;  /* 0x0000180004047812 */ /* 0x004fca00078eb8ff */
[----:B------:R4:W-:Y:S02]  /*0e60*/  STS [UR8+0x8], R4 ;  /* 0x00000804ff007988 */ /* 0x0009e40008000808 */
.L_x_31:
[----:B------:R-:W-:Y:S05]  /*0e70*/  @P3 BREAK.RELIABLE B1 ;  /* 0x0000000000013942 */ /* 0x000fea0003800100 */
[----:B------:R-:W-:Y:S05]  /*0e80*/  @P3 BRA `(.L_x_33) ;  /* 0x0000000000243947 */ /* 0x000fea0003800000 */
[----:B--2-4-:R-:W2:Y:S01]  /*0e90*/  LDS R4, [UR8+0x8] ;  /* 0x00000808ff047984 */ /* 0x014ea20008000800 */
[----:B------:R-:W-:-:S05]  /*0ea0*/  IMAD.MOV.U32 R5, RZ, RZ, 0x6000 ;  /* 0x00006000ff057424 */ /* 0x000fca00078e00ff */
[----:B--2---:R-:W-:-:S04]  /*0eb0*/  LOP3.LUT R4, R4, 0x6000, R5, 0xd8, !PT ;  /* 0x0000600004047812 */ /* 0x004fc800078ed805 */
[----:B------:R-:W-:-:S05]  /*0ec0*/  LOP3.LUT R4, R4, 0x400000, RZ, 0xb8, !PT ;  /* 0x0040000004047812 */ /* 0x000fca00078eb8ff */
[----:B------:R2:W-:Y:S02]  /*0ed0*/  STS [UR8+0x8], R4 ;  /* 0x00000804ff007988 */ /* 0x0005e40008000808 */
.L_x_32:
[----:B------:R-:W-:Y:S05]  /*0ee0*/  BSYNC.RELIABLE B1 ;  /* 0x0000000000017941 */ /* 0x000fea0003800100 */
.L_x_29:
[----:B--2-4-:R-:W2:Y:S02]  /*0ef0*/  @!P3 LDS R4, [UR8+0x8] ;  /* 0x00000808ff04b984 */ /* 0x014ea40008000800 */
[----:B--2---:R-:W-:-:S05]  /*0f00*/  @!P3 LOP3.LUT R4, R4, 0x8000, RZ, 0xb8, !PT ;  /* 0x000080000404b812 */ /* 0x004fca00078eb8ff */
[----:B------:R2:W-:Y:S02]  /*0f10*/  @!P3 STS [UR8+0x8], R4 ;  /* 0x00000804ff00b988 */ /* 0x0005e40008000808 */
.L_x_33:
[----:B------:R-:W-:Y:S05]  /*0f20*/  BSYNC.RECONVERGENT B2 ;  /* 0x0000000000027941 */ /* 0x000fea0003800200 */
.L_x_28:
[----:B------:R-:W-:Y:S05]  /*0f30*/  WARPSYNC.ALL ;  /* 0x0000000000007948 */ /* 0x000fea0003800000 */
[----:B------:R-:W-:Y:S01]  /*0f40*/  NOP ;  /* 0x0000000000007918 */ /* 0x000fe20000000000 */
[----:B------:R-:W-:-:S04]  /*0f50*/  UIADD3 UR5, UPT, UPT, UR4, 0x80, URZ ;  /* 0x0000008004057890 */ /* 0x000fc8000fffe0ff */
[----:B------:R-:W-:-:S04]  /*0f60*/  UIADD3 UR22, UP0, UPT, UR5, UR10, URZ ;  /* 0x0000000a05167290 */ /* 0x000fc8000ff1e0ff */
[----:B------:R-:W-:Y:S01]  /*0f70*/  ULEA.HI.X.SX32 UR23, UR5, UR11, 0x1, UP0 ;  /* 0x0000000b05177291 */ /* 0x000fe200080f0eff */
[----:B------:R-:W-:Y:S11]  /*0f80*/  @P0 BRA `(.L_x_34) ;  /* 0x0000000000300947 */ /* 0x000ff60003800000 */
[----:B--2-4-:R-:W2:Y:S01]  /*0f90*/  S2R R4, SR_LANEID ;  /* 0x0000000000047919 */ /* 0x014ea20000000000 */
[----:B------:R-:W-:Y:S05]  /*0fa0*/  WARPSYNC.ALL ;  /* 0x0000000000007948 */ /* 0x000fea0003800000 */
[----:B------:R-:W-:Y:S01]  /*0fb0*/  NOP ;  /* 0x0000000000007918 */ /* 0x000fe20000000000 */
[----:B--2---:R-:W-:-:S05]  /*0fc0*/  IMAD.SHL.U32 R6, R4, 0x4, RZ ;  /* 0x0000000404067824 */ /* 0x004fca00078e00ff */
[----:B------:R-:W2:Y:S01]  /*0fd0*/  LDS R9, [R6+UR8] ;  /* 0x0000000806097984 */ /* 0x000ea20008000800 */
[----:B------:R-:W-:-:S05]  /*0fe0*/  IADD3 R4, P1, PT, R6, UR22, RZ ;  /* 0x0000001606047c10 */ /* 0x000fca000ff3e0ff */
[----:B------:R-:W-:-:S05]  /*0ff0*/  IMAD.X R5, RZ, RZ, UR23, P1 ;  /* 0x00000017ff057e24 */ /* 0x000fca00088e06ff */
[----:B--2---:R2:W4:Y:S01]  /*1000*/  ATOMG.E.EXCH.STRONG.GPU PT, RZ, [R4], R9 ;  /* 0x0000000904ff73a8 */ /* 0x00452200041ee100 */
[----:B------:R-:W-:-:S04]  /*1010*/  DEPBAR {5,4,3,2,1,0} ;  /* 0x0000003f0000791a */ /* 0x000fc80000000000 */
[----:B------:R-:W3:Y:S02]  /*1020*/  CCTL.E.C.LDCU.IV.DEEP [UR22] ;  /* 0x0000000016007540 */ /* 0x000ee40009c08000 */
[----:B---3--:R2:W-:Y:S01]  /*1030*/  UTMACCTL.IV [UR22] ;  /* 0x00000000160079b9 */ /* 0x0085e20008000000 */
[----:B------:R-:W-:Y:S01]  /*1040*/  NOP ;  /* 0x0000000000007918 */ /* 0x000fe20000000000 */
.L_x_34:
[----:B------:R-:W-:Y:S05]  /*1050*/  @P0 BRA `(.L_x_35) ;  /* 0x00000000000c0947 */ /* 0x000fea0003800000 */
[----:B------:R0:W-:Y:S01]  /*1060*/  UTMACMDFLUSH ;  /* 0x00000000000079b7 */ /* 0x0001e20000000000 */
[----:B------:R-:W-:Y:S05]  /*1070*/  @P0 BRA `(.L_x_35) ;  /* 0x0000000000040947 */ /* 0x000fea0003800000 */
[----:B------:R-:W-:-:S04]  /*1080*/  DEPBAR.LE SB0, 0x0 ;  /* 0x000080000000791a */ /* 0x000fc80000000000 */
.L_x_35:
[----:B------:R-:W-:Y:S05]  /*1090*/  WARPSYNC.ALL ;  /* 0x0000000000007948 */ /* 0x000fea0003800000 */
[----:B------:R-:W-:Y:S01]  /*10a0*/  NOP ;  /* 0x0000000000007918 */ /* 0x000fe20000000000 */
[----:B----4-:R-:W-:Y:S06]  /*10b0*/  BAR.SYNC.DEFER_BLOCKING 0x0 ;  /* 0x0000000000007b1d */ /* 0x010fec0000010000 */
[----:B------:R-:W-:Y:S02]  /*10c0*/  BSSY.RECONVERGENT B2, `(.L_x_36) ;  /* 0x000000b000027945 */ /* 0x000fe40003800200 */
[----:B------:R-:W-:Y:S06]  /*10d0*/  BAR.SYNC.DEFER_BLOCKING 0x0 ;  /* 0x0000000000007b1d */ /* 0x000fec0000010000 */
[----:B------:R4:W-:Y:S01]  /*10e0*/  @!P0 STS [R10], RZ ;  /* 0x000000ff0a008388 */ /* 0x0009e20000000800 */
[----:B------:R-:W-:Y:S01]  /*10f0*/  NOP ;  /* 0x0000000000007918 */ /* 0x000fe20000000000 */
[----:B------:R-:W-:Y:S05]  /*1100*/  @P3 BRA `(.L_x_37) ;  /* 0x0000000000183947 */ /* 0x000fea0003800000 */
[----:B--2---:R-:W2:Y:S01]  /*1110*/  LDS R4, [UR8+0x8] ;  /* 0x00000808ff047984 */ /* 0x004ea20008000800 */
[----:B------:R-:W3:Y:S01]  /*1120*/  LDC.64 R8, c[0x0][0x390] ;  /* 0x0000e400ff087b82 */ /* 0x000ee20000000a00 */
[----:B------:R-:W-:Y:S02]  /*1130*/  IMAD.MOV.U32 R5, RZ, RZ, 0x70 ;  /* 0x00000070ff057424 */ /* 0x000fe400078e00ff */
[----:B---3--:R3:W-:Y:S03]  /*1140*/  STS.64 [UR8], R8 ;  /* 0x00000008ff007988 */ /* 0x0087e60008000a08 */
[----:B--2---:R-:W-:-:S05]  /*1150*/  LOP3.LUT R4, R4, 0x10, R5, 0xd8, !PT ;  /* 0x0000001004047812 */ /* 0x004fca00078ed805 */
[----:B------:R3:W-:Y:S02]  /*1160*/  STS [UR8+0x8], R4 ;  /* 0x00000804ff007988 */ /* 0x0007e40008000808 */
.L_x_37:
[----:B--2---:R-:W-:Y:S05]  /*1170*/  BSYNC.RECONVERGENT B2 ;  /* 0x0000000000027941 */ /* 0x004fea0003800200 */
.L_x_36:
[----:B------:R-:W-:Y:S04]  /*1180*/  BSSY.RECONVERGENT B3, `(.L_x_38) ;  /* 0x0000011000037945 */ /* 0x000fe80003800200 */
[----:B------:R-:W-:Y:S04]  /*1190*/  BSSY.RELIABLE B2, `(.L_x_39) ;  /* 0x000000e000027945 */ /* 0x000fe80003800100 */
[----:B------:R-:W-:Y:S05]  /*11a0*/  @P3 BRA `(.L_x_40) ;  /* 0x0000000000243947 */ /* 0x000fea0003800000 */
[----:B---3--:R-:W2:Y:S01]  /*11b0*/  LDS R4, [UR8+0x34] ;  /* 0x00003408ff047984 */ /* 0x008ea20008000800 */
[----:B------:R-:W-:-:S05]  /*11c0*/  IMAD.MOV.U32 R5, RZ, RZ, 0x3f000000 ;  /* 0x3f000000ff057424 */ /* 0x000fca00078e00ff */
[----:B--2---:R-:W-:-:S05]  /*11d0*/  LOP3.LUT R4, R4, 0xff000000, R5, 0xb8, !PT ;  /* 0xff00000004047812 */ /* 0x004fca00078eb805 */
[----:B------:R2:W-:Y:S01]  /*11e0*/  STS [UR8+0x34], R4 ;  /* 0x00003404ff007988 */ /* 0x0005e20008000808 */
[----:B------:R-:W-:Y:S05]  /*11f0*/  @P3 BRA `(.L_x_41) ;  /* 0x00000000001c3947 */ /* 0x000fea0003800000 */
[----:B--2---:R-:W2:Y:S01]  /*1200*/  LDS R4, [UR8+0x38] ;  /* 0x00003808ff047984 */ /* 0x004ea20008000800 */
[----:B------:R-:W-:-:S05]  /*1210*/  IMAD.MOV.U32 R5, RZ, RZ, 0x3f ;  /* 0x0000003fff057424 */ /* 0x000fca00078e00ff */
[----:B--2---:R-:W-:-:S05]  /*1220*/  LOP3.LUT R4, R4, 0xff, R5, 0xb8, !PT ;  /* 0x000000ff04047812 */ /* 0x004fca00078eb805 */
[----:B------:R2:W-:Y:S02]  /*1230*/  STS [UR8+0x38], R4 ;  /* 0x00003804ff007988 */ /* 0x0005e40008000808 */
.L_x_40:
[----:B------:R-:W-:Y:S05]  /*1240*/  @P3 BREAK.RELIABLE B2 ;  /* 0x0000000000023942 */ /* 0x000fea0003800100 */
[----:B------:R-:W-:Y:S05]  /*1250*/  @P3 BRA `(.L_x_42) ;  /* 0x00000000000c3947 */ /* 0x000fea0003800000 */
[----:B------:R2:W-:Y:S02]  /*1260*/  STS [UR8+0x20], R3 ;  /* 0x00002003ff007988 */ /* 0x0005e40008000808 */
.L_x_41:
[----:B------:R-:W-:Y:S05]  /*1270*/  BSYNC.RELIABLE B2 ;  /* 0x0000000000027941 */ /* 0x000fea0003800100 */
.L_x_39:
[----:B------:R2:W-:Y:S02]  /*1280*/  @!P3 STS [UR8+0x24], R2 ;  /* 0x00002402ff00b988 */ /* 0x0005e40008000808 */
.L_x_42:
[----:B------:R-:W-:Y:S05]  /*1290*/  BSYNC.RECONVERGENT B3 ;  /* 0x0000000000037941 */ /* 0x000fea0003800200 */
.L_x_38:
[----:B------:R-:W-:Y:S05]  /*12a0*/  WARPSYNC.ALL ;  /* 0x0000000000007948 */ /* 0x000fea0003800000 */
[----:B------:R-:W-:Y:S01]  /*12b0*/  NOP ;  /* 0x0000000000007918 */ /* 0x000fe20000000000 */
[----:B------:R-:W-:Y:S04]  /*12c0*/  BSSY.RECONVERGENT B3, `(.L_x_43) ;  /* 0x000000e000037945 */ /* 0x000fe80003800200 */
[----:B------:R-:W-:Y:S05]  /*12d0*/  @P3 BRA `(.L_x_44) ;  /* 0x0000000000303947 */ /* 0x000fea0003800000 */
[----:B--2--5:R-:W2:Y:S01]  /*12e0*/  LDS R3, [UR8+0x34] ;  /* 0x00003408ff037984 */ /* 0x024ea20008000800 */
[----:B---3--:R-:W3:Y:S03]  /*12f0*/  LDC.64 R4, c[0x0][0x3b8] ;  /* 0x0000ee00ff047b82 */ /* 0x008ee60000000a00 */
[----:B------:R-:W5:Y:S01]  /*1300*/  LDS R2, [UR8+0x1c] ;  /* 0x00001c08ff027984 */ /* 0x000f620008000800 */
[C---:B---3--:R-:W-:Y:S01]  /*1310*/  SHF.L.U64.HI R5, R4.reuse, 0x1, R5 ;  /* 0x0000000104057819 */ /* 0x048fe20000010205 */
[----:B------:R-:W-:-:S03]  /*1320*/  IMAD.SHL.U32 R4, R4, 0x2, RZ ;  /* 0x0000000204047824 */ /* 0x000fc600078e00ff */
[--C-:B------:R-:W-:Y:S02]  /*1330*/  SHF.R.U32.HI R9, RZ, 0x4, R5.reuse ;  /* 0x00000004ff097819 */ /* 0x100fe40000011605 */
[----:B------:R-:W-:-:S05]  /*1340*/  SHF.R.U64 R4, R4, 0x4, R5 ;  /* 0x0000000404047819 */ /* 0x000fca0000001205 */
[----:B------:R3:W-:Y:S01]  /*1350*/  STS [UR8+0xc], R4 ;  /* 0x00000c04ff007988 */ /* 0x0007e20008000808 */
[----:B--2---:R-:W-:Y:S02]  /*1360*/  LOP3.LUT R3, R3, 0x7, RZ, 0xb8, !PT ;  /* 0x0000000703037812 */ /* 0x004fe400078eb8ff */
[----:B-----5:R-:W-:-:S03]  /*1370*/  LOP3.LUT R2, R2, 0xf, R9, 0xb8, !PT ;  /* 0x0000000f02027812 */ /* 0x020fc600078eb809 */
[----:B------:R3:W-:Y:S04]  /*1380*/  STS [UR8+0x34], R3 ;  /* 0x00003403ff007988 */ /* 0x0007e80008000808 */
[----:B------:R3:W-:Y:S02]  /*1390*/  STS [UR8+0x1c], R2 ;  /* 0x00001c02ff007988 */ /* 0x0007e40008000808 */
.L_x_44:
[----:B------:R-:W-:Y:S05]  /*13a0*/  BSYNC.RECONVERGENT B3 ;  /* 0x0000000000037941 */ /* 0x000fea0003800200 */
.L_x_43:
[----:B------:R-:W-:Y:S04]  /*13b0*/  BSSY.RECONVERGENT B4, `(.L_x_45) ;  /* 0x000001a000047945 */ /* 0x000fe80003800200 */
[----:B------:R-:W-:Y:S04]  /*13c0*/  BSSY.RELIABLE B3, `(.L_x_46) ;  /* 0x0000015000037945 */ /* 0x000fe80003800100 */
[----:B------:R-:W-:Y:S05]  /*13d0*/  @P3 BRA `(.L_x_47) ;  /* 0x0000000000203947 */ /* 0x000fea0003800000 */
[----:B--23--:R-:W2:Y:S02]  /*13e0*/  LDS R2, [UR8+0x34] ;  /* 0x00003408ff027984 */ /* 0x00cea40008000800 */
[----:B--2---:R-:W-:-:S05]  /*13f0*/  LOP3.LUT R2, R2, 0x38, RZ, 0xb8, !PT ;  /* 0x0000003802027812 */ /* 0x004fca00078eb8ff */
[----:B------:R2:W-:Y:S01]  /*1400*/  STS [UR8+0x34], R2 ;  /* 0x00003402ff007988 */ /* 0x0005e20008000808 */
[----:B------:R-:W-:Y:S05]  /*1410*/  @P3 BRA `(.L_x_48) ;  /* 0x0000000000203947 */ /* 0x000fea0003800000 */
[----:B--2---:R-:W2:Y:S01]  /*1420*/  LDS R2, [UR8+0x8] ;  /* 0x00000808ff027984 */ /* 0x004ea20008000800 */
[----:B-----5:R-:W-:-:S05]  /*1430*/  IMAD.MOV.U32 R3, RZ, RZ, 0x780 ;  /* 0x00000780ff037424 */ /* 0x020fca00078e00ff */
[----:B--2---:R-:W-:-:S05]  /*1440*/  LOP3.LUT R2, R2, 0x300, R3, 0xd8, !PT ;  /* 0x0000030002027812 */ /* 0x004fca00078ed803 */
[----:B------:R2:W-:Y:S02]  /*1450*/  STS [UR8+0x8], R2 ;  /* 0x00000802ff007988 */ /* 0x0005e40008000808 */
.L_x_47:
[----:B------:R-:W-:Y:S05]  /*1460*/  @P3 BRA `(.L_x_49) ;  /* 0x0000000000283947 */ /* 0x000fea0003800000 */
[----:B--23--:R-:W2:Y:S02]  /*1470*/  LDS R2, [UR8+0x8] ;  /* 0x00000808ff027984 */ /* 0x00cea40008000800 */
[----:B--2---:R-:W-:-:S05]  /*1480*/  LOP3.LUT R2, R2, 0x1800, RZ, 0xb8, !PT ;  /* 0x0000180002027812 */ /* 0x004fca00078eb8ff */
[----:B------:R3:W-:Y:S02]  /*1490*/  STS [UR8+0x8], R2 ;  /* 0x00000802ff007988 */ /* 0x0007e40008000808 */
.L_x_48:
[----:B------:R-:W-:Y:S05]  /*14a0*/  @P3 BREAK.RELIABLE B3 ;  /* 0x0000000000033942 */ /* 0x000fea0003800100 */
[----:B------:R-:W-:Y:S05]  /*14b0*/  @P3 BRA `(.L_x_50) ;  /* 0x0000000000243947 */ /* 0x000fea0003800000 */
[----:B--23--:R-:W2:Y:S01]  /*14c0*/  LDS R2, [UR8+0x8] ;  /* 0x00000808ff027984 */ /* 0x00cea20008000800 */
[----:B-----5:R-:W-:-:S05]  /*14d0*/  IMAD.MOV.U32 R3, RZ, RZ, 0x6000 ;  /* 0x00006000ff037424 */ /* 0x020fca00078e00ff */
[----:B--2---:R-:W-:-:S04]  /*14e0*/  LOP3.LUT R2, R2, 0x6000, R3, 0xd8, !PT ;  /* 0x0000600002027812 */ /* 0x004fc800078ed803 */
[----:B------:R-:W-:-:S05]  /*14f0*/  LOP3.LUT R2, R2, 0x400000, RZ, 0xb8, !PT ;  /* 0x0040000002027812 */ /* 0x000fca00078eb8ff */
[----:B------:R2:W-:Y:S02]  /*1500*/  STS [UR8+0x8], R2 ;  /* 0x00000802ff007988 */ /* 0x0005e40008000808 */
.L_x_49:
[----:B------:R-:W-:Y:S05]  /*1510*/  BSYNC.RELIABLE B3 ;  /* 0x0000000000037941 */ /* 0x000fea0003800100 */
.L_x_46:
[----:B--23--:R-:W2:Y:S02]  /*1520*/  @!P3 LDS R2, [UR8+0x8] ;  /* 0x00000808ff02b984 */ /* 0x00cea40008000800 */
[----:B--2---:R-:W-:-:S05]  /*1530*/  @!P3 LOP3.LUT R2, R2, 0x8000, RZ, 0xb8, !PT ;  /* 0x000080000202b812 */ /* 0x004fca00078eb8ff */
[----:B------:R2:W-:Y:S02]  /*1540*/  @!P3 STS [UR8+0x8], R2 ;  /* 0x00000802ff00b988 */ /* 0x0005e40008000808 */
.L_x_50:
[----:B------:R-:W-:Y:S05]  /*1550*/  BSYNC.RECONVERGENT B4 ;  /* 0x0000000000047941 */ /* 0x000fea0003800200 */
.L_x_45:
[----:B------:R-:W-:Y:S05]  /*1560*/  WARPSYNC.ALL ;  /* 0x0000000000007948 */ /* 0x000fea0003800000 */
[----:B------:R-:W-:Y:S01]  /*1570*/  NOP ;  /* 0x0000000000007918 */ /* 0x000fe20000000000 */
[----:B------:R-:W-:-:S04]  /*1580*/  UIADD3 UR4, UPT, UPT, UR4, 0x100, URZ ;  /* 0x0000010004047890 */ /* 0x000fc8000fffe0ff */
[----:B------:R-:W-:-:S04]  /*1590*/  UIADD3 UR10, UP0, UPT, UR4, UR10, URZ ;  /* 0x0000000a040a7290 */ /* 0x000fc8000ff1e0ff */
[----:B------:R-:W-:Y:S01]  /*15a0*/  ULEA.HI.X.SX32 UR11, UR4, UR11, 0x1, UP0 ;  /* 0x0000000b040b7291 */ /* 0x000fe200080f0eff */
[----:B------:R-:W-:Y:S11]  /*15b0*/  @P0 BRA `(.L_x_51) ;  /* 0x0000000000300947 */ /* 0x000ff60003800000 */
[----:B--23--:R-:W2:Y:S01]  /*15c0*/  S2R R2, SR_LANEID ;  /* 0x0000000000027919 */ /* 0x00cea20000000000 */
[----:B------:R-:W-:Y:S05]  /*15d0*/  WARPSYNC.ALL ;  /* 0x0000000000007948 */ /* 0x000fea0003800000 */
[----:B------:R-:W-:Y:S01]  /*15e0*/  NOP ;  /* 0x0000000000007918 */ /* 0x000fe20000000000 */
[----:B--2---:R-:W-:-:S05]  /*15f0*/  IMAD.SHL.U32 R4, R2, 0x4, RZ ;  /* 0x0000000402047824 */ /* 0x004fca00078e00ff */
[----:B------:R-:W2:Y:S01]  /*1600*/  LDS R5, [R4+UR8] ;  /* 0x0000000804057984 */ /* 0x000ea20008000800 */
[----:B------:R-:W-:-:S05]  /*1610*/  IADD3 R2, P1, PT, R4, UR10, RZ ;  /* 0x0000000a04027c10 */ /* 0x000fca000ff3e0ff */
[----:B-----5:R-:W-:-:S05]  /*1620*/  IMAD.X R3, RZ, RZ, UR11, P1 ;  /* 0x0000000bff037e24 */ /* 0x020fca00088e06ff */
[----:B--2---:R2:W3:Y:S01]  /*1630*/  ATOMG.E.EXCH.STRONG.GPU PT, RZ, [R2], R5 ;  /* 0x0000000502ff73a8 */ /* 0x0044e200041ee100 */
[----:B------:R-:W-:-:S04]  /*1640*/  DEPBAR {5,4,3,2,1,0} ;  /* 0x0000003f0000791a */ /* 0x000fc80000000000 */
[----:B------:R-:W5:Y:S02]  /*1650*/  CCTL.E.C.LDCU.IV.DEEP [UR10] ;  /* 0x000000000a007540 */ /* 0x000f640009c08000 */
[----:B-----5:R2:W-:Y:S01]  /*1660*/  UTMACCTL.IV [UR10] ;  /* 0x000000000a0079b9 */ /* 0x0205e20008000000 */
[----:B------:R-:W-:Y:S01]  /*1670*/  NOP ;  /* 0x0000000000007918 */ /* 0x000fe20000000000 */
.L_x_51:
[----:B------:R-:W-:Y:S05]  /*1680*/  @P0 BRA `(.L_x_52) ;  /* 0x00000000000c0947 */ /* 0x000fea0003800000 */
[----:B------:R0:W-:Y:S01]  /*1690*/  UTMACMDFLUSH ;  /* 0x00000000000079b7 */ /* 0x0001e20000000000 */
[----:B------:R-:W-:Y:S05]  /*16a0*/  @P0 BRA `(.L_x_52) ;  /* 0x0000000000040947 */ /* 0x000fea0003800000 */
[----:B------:R-:W-:-:S04]  /*16b0*/  DEPBAR.LE SB0, 0x0 ;  /* 0x000080000000791a */ /* 0x000fc80000000000 */
.L_x_52:
[----:B------:R-:W-:Y:S05]  /*16c0*/  WARPSYNC.ALL ;  /* 0x0000000000007948 */ /* 0x000fea0003800000 */
[----:B------:R-:W-:Y:S01]  /*16d0*/  NOP ;  /* 0x0000000000007918 */ /* 0x000fe20000000000 */
[----:B---3--:R-:W-:Y:S01]  /*16e0*/  BAR.SYNC.DEFER_BLOCKING 0x0 ;  /* 0x0000000000007b1d */ /* 0x008fe20000010000 */
[----:B--2---:R-:W-:Y:S01]  /*16f0*/  SHF.R.U32.HI R2, RZ, 0x5, R0 ;  /* 0x00000005ff027819 */ /* 0x004fe20000011600 */
[----:B------:R-:W-:Y:S01]  /*1700*/  USHF.L.U32 UR12, UR12, 0x7, URZ ;  /* 0x000000070c0c7899 */ /* 0x000fe200080006ff */
[----:B------:R-:W-:Y:S02]  /*1710*/  ISETP.GE.AND P0, PT, R7, 0x1, PT ;  /* 0x000000010700780c */ /* 0x000fe40003f06270 */
[----:B------:R-:W-:Y:S01]  /*1720*/  R2UR UR9, R2 ;  /* 0x00000000020972ca */ /* 0x000fe200000e0000 */
[----:B------:R-:W-:Y:S01]  /*1730*/  VOTEU.ALL UP0, P3 ;  /* 0x0000000000ff7886 */ /* 0x000fe20001800000 */
[----:B------:R-:W-:Y:S01]  /*1740*/  UMOV UR4, 0x1 ;  /* 0x0000000100047882 */ /* 0x000fe20000000000 */
[----:B------:R-:W-:Y:S01]  /*1750*/  VOTEU.ALL UP1, P3 ;  /* 0x0000000000ff7886 */ /* 0x000fe20001820000 */
[----:B------:R-:W-:Y:S02]  /*1760*/  BSSY.RECONVERGENT B4, `(.L_x_53) ;  /* 0x000001a000047945 */ /* 0x000fe40003800200 */
[----:B------:R-:W-:-:S04]  /*1770*/  @!UP0 UIADD3 UR6, UPT, UPT, -UR4, 0x100000, URZ ;  /* 0x0010000004068890 */ /* 0x000fc8000fffe1ff */
[----:B------:R-:W-:Y:S02]  /*1780*/  @!UP0 USHF.L.U32 UR7, UR6, 0xb, URZ ;  /* 0x0000000b06078899 */ /* 0x000fe400080006ff */
[----:B------:R-:W-:Y:S02]  /*1790*/  @!UP0 USHF.L.U32 UR6, UR6, 0x1, URZ ;  /* 0x0000000106068899 */ /* 0x000fe400080006ff */
[----:B------:R-:W-:-:S04]  /*17a0*/  @!UP0 UIADD3 UR4, UPT, UPT, -UR4, 0x100000, URZ ;  /* 0x0010000004048890 */ /* 0x000fc8000fffe1ff */
[----:B------:R-:W-:Y:S02]  /*17b0*/  @!UP0 USHF.L.U32 UR5, UR4, 0xb, URZ ;  /* 0x0000000b04058899 */ /* 0x000fe400080006ff */
[----:B------:R-:W-:Y:S01]  /*17c0*/  @!UP0 USHF.L.U32 UR4, UR4, 0x1, URZ ;  /* 0x0000000104048899 */ /* 0x000fe200080006ff */
[----:B------:R-:W-:Y:S01]  /*17d0*/  VOTEU.ALL UP0, P3 ;  /* 0x0000000000ff7886 */ /* 0x000fe20001800000 */
[----:B------:R-:W2:Y:S04]  /*17e0*/  FENCE.VIEW.ASYNC.S ;  /* 0x00000000000073c6 */ /* 0x000ea80000000000 */
[----:B--2---:R2:W3:Y:S02]  /*17f0*/  @!UP0 SYNCS.EXCH.64 URZ, [UR8+0xc000], UR6 ;  /* 0x00c0000608ff85b2 */ /* 0x0044e40008000100 */
[----:B--2---:R-:W-:-:S02]  /*1800*/  UIADD3 UR6, UPT, UPT, UR8, 0xc010, URZ ;  /* 0x0000c01008067890 */ /* 0x004fc4000fffe0ff */
[----:B------:R-:W-:Y:S02]  /*1810*/  USHF.L.U32 UR7, UR13, 0x6, URZ ;  /* 0x000000060d077899 */ /* 0x000fe400080006ff */
[----:B------:R2:W3:Y:S02]  /*1820*/  @!UP1 SYNCS.EXCH.64 URZ, [UR8+0xc010], UR4 ;  /* 0x00c0100408ff95b2 */ /* 0x0004e40008000100 */
[----:B---3--:R-:W-:Y:S06]  /*1830*/  BAR.SYNC.DEFER_BLOCKING 0x0 ;  /* 0x0000000000007b1d */ /* 0x008fec0000010000 */
[----:B------:R-:W-:Y:S05]  /*1840*/  @P3 BRA `(.L_x_54) ;  /* 0x00000000002c3947 */ /* 0x000fea0003800000 */
[----:B--2---:R-:W-:Y:S02]  /*1850*/  UMOV UR4, 0x1 ;  /* 0x0000000100047882 */ /* 0x004fe40000000000 */
[----:B------:R-:W-:-:S04]  /*1860*/  UIADD3 UR14, UPT, UPT, -UR4, 0x100000, URZ ;  /* 0x00100000040e7890 */ /* 0x000fc8000fffe1ff */
[----:B------:R-:W-:Y:S02]  /*1870*/  USHF.L.U32 UR15, UR14, 0xb, URZ ;  /* 0x0000000b0e0f7899 */ /* 0x000fe400080006ff */
[----:B------:R-:W-:Y:S02]  /*1880*/  USHF.L.U32 UR14, UR14, 0x1, URZ ;  /* 0x000000010e0e7899 */ /* 0x000fe400080006ff */
[----:B------:R-:W-:-:S04]  /*1890*/  UIADD3 UR4, UPT, UPT, -UR4, 0x100000, URZ ;  /* 0x0010000004047890 */ /* 0x000fc8000fffe1ff */
[----:B------:R-:W-:Y:S02]  /*18a0*/  USHF.L.U32 UR5, UR4, 0xb, URZ ;  /* 0x0000000b04057899 */ /* 0x000fe400080006ff */
[----:B------:R-:W-:Y:S01]  /*18b0*/  USHF.L.U32 UR4, UR4, 0x1, URZ ;  /* 0x0000000104047899 */ /* 0x000fe200080006ff */
[----:B------:R-:W2:Y:S03]  /*18c0*/  FENCE.VIEW.ASYNC.S ;  /* 0x00000000000073c6 */ /* 0x000ea60000000000 */
[----:B--2---:R3:W2:Y:S08]  /*18d0*/  SYNCS.EXCH.64 URZ, [UR8+0xc008], UR14 ;  /* 0x00c0080e08ff75b2 */ /* 0x0046b00008000100 */
[----:B------:R3:W4:Y:S02]  /*18e0*/  SYNCS.EXCH.64 URZ, [UR8+0xc018], UR4 ;  /* 0x00c0180408ff75b2 */ /* 0x0007240008000100 */
[----:B---3--:R-:W-:Y:S01]  /*18f0*/  NOP ;  /* 0x0000000000007918 */ /* 0x008fe20000000000 */
.L_x_54:
[----:B--2---:R-:W-:Y:S05]  /*1900*/  BSYNC.RECONVERGENT B4 ;  /* 0x0000000000047941 */ /* 0x004fea0003800200 */
.L_x_53:
[----:B------:R-:W-:Y:S05]  /*1910*/  @!P0 BRA `(.L_x_55) ;  /* 0x0000000800908947 */ /* 0x000fea0003800000 */
[----:B----4-:R-:W-:Y:S01]  /*1920*/  BAR.SYNC.DEFER_BLOCKING 0x0 ;  /* 0x0000000000007b1d */ /* 0x010fe20000010000 */
[----:B------:R-:W-:Y:S01]  /*1930*/  ELECT P1, URZ, PT ;  /* 0x0000000000ff782f */ /* 0x000fe20003820000 */
[----:B------:R-:W-:Y:S01]  /*1940*/  @!P3 IMAD.MOV.U32 R2, RZ, RZ, 0x6000 ;  /* 0x00006000ff02b424 */ /* 0x000fe200078e00ff */
[----:B------:R-:W-:Y:S02]  /*1950*/  UIADD3 UR16, UPT, UPT, UR8, 0x8000, URZ ;  /* 0x0000800008107890 */ /* 0x000fe4000fffe0ff */
[----:B------:R-:W-:Y:S01]  /*1960*/  ISETP.LT.U32.AND P1, PT, R36, 0x20, P1 ;  /* 0x000000202400780c */ /* 0x000fe20000f21070 */
[----:B------:R-:W-:Y:S01]  /*1970*/  UMOV UR19, UR7 ;  /* 0x0000000700137c82 */ /* 0x000fe20008000000 */
[----:B------:R-:W-:Y:S01]  /*1980*/  ELECT P0, URZ, PT ;  /* 0x0000000000ff782f */ /* 0x000fe20003800000 */
[----:B------:R-:W-:-:S03]  /*1990*/  ULOP3.LUT UR4, UR9, 0x1, URZ, 0xc0, !UPT ;  /* 0x0000000109047892 */ /* 0x000fc6000f8ec0ff */
[----:B------:R-:W-:Y:S01]  /*19a0*/  ISETP.LT.U32.AND P0, PT, R36, 0x40, P0 ;  /* 0x000000402400780c */ /* 0x000fe20000701070 */
[----:B------:R-:W-:Y:S02]  /*19b0*/  ULEA UR28, UR4, UR8, 0xd ;  /* 0x00000008041c7291 */ /* 0x000fe4000f8e68ff */
[----:B------:R-:W-:-:S04]  /*19c0*/  ULEA UR30, UR4, UR12, 0x6 ;  /* 0x0000000c041e7291 */ /* 0x000fc8000f8e30ff */
[----:B------:R-:W-:Y:S01]  /*19d0*/  VOTEU.ANY UP0, P1 ;  /* 0x0000000000ff7886 */ /* 0x000fe20000800100 */
[----:B------:R-:W-:-:S04]  /*19e0*/  VOTEU.ANY UP2, P1 ;  /* 0x0000000000ff7886 */ /* 0x000fc80000840100 */
[----:B------:R-:W-:Y:S02]  /*19f0*/  @UP0 UIADD3 UR17, UPT, UPT, UR8, 0xc000, URZ ;  /* 0x0000c00008110890 */ /* 0x000fe4000fffe0ff */
[----:B------:R2:W-:Y:S01]  /*1a00*/  @!P3 SYNCS.ARRIVE.TRANS64 RZ, [UR8+0xc000], R2 ;  /* 0x00c00002ffffb9a7 */ /* 0x0005e20008000008 */
[----:B------:R-:W-:Y:S01]  /*1a10*/  @UP0 UMOV UR18, URZ ;  /* 0x000000ff00120c82 */ /* 0x000fe20008000000 */
[----:B------:R-:W-:Y:S01]  /*1a20*/  BAR.SYNC.DEFER_BLOCKING 0x0 ;  /* 0x0000000000007b1d */ /* 0x000fe20000010000 */
[----:B------:R-:W-:-:S05]  /*1a30*/  UISETP.NE.U32.AND UP0, UPT, UR9, URZ, UPT ;  /* 0x000000ff0900728c */ /* 0x000fca000bf05070 */
[----:B------:R-:W-:Y:S01]  /*1a40*/  VOTEU.ANY UP1, P0 ;  /* 0x0000000000ff7886 */ /* 0x000fe20000020100 */
[----:B------:R-:W-:-:S04]  /*1a50*/  VOTEU.ANY UP3, P0 ;  /* 0x0000000000ff7886 */ /* 0x000fc80000060100 */
[----:B------:R-:W-:Y:S01]  /*1a60*/  @UP1 UIADD3 UR29, UPT, UPT, UR8, 0xc000, URZ ;  /* 0x0000c000081d1890 */ /* 0x000fe2000fffe0ff */
[----:B------:R-:W-:Y:S01]  /*1a70*/  @UP1 UMOV UR31, URZ ;  /* 0x000000ff001f1c82 */ /* 0x000fe20008000000 */
[----:B------:R2:W-:Y:S01]  /*1a80*/  @UP2 UTMALDG.2D [UR16], [UR20] ;  /* 0x00000010140025b4 */ /* 0x0005e20008008000 */
[----:B------:R3:W-:Y:S06]  /*1a90*/  MEMBAR.ALL.CTA ;  /* 0x0000000000007992 */ /* 0x0007ec0000008000 */
[----:B---3--:R-:W3:Y:S02]  /*1aa0*/  FENCE.VIEW.ASYNC.S ;  /* 0x00000000000073c6 */ /* 0x008ee40000000000 */
[----:B---3--:R-:W-:Y:S06]  /*1ab0*/  BAR.SYNC.DEFER_BLOCKING 0x0 ;  /* 0x0000000000007b1d */ /* 0x008fec0000010000 */
[----:B------:R2:W-:Y:S02]  /*1ac0*/  @UP3 UTMALDG.2D [UR28], [UR22] ;  /* 0x0000001c160035b4 */ /* 0x0005e40008008000 */
[----:B------:R-:W-:Y:S06]  /*1ad0*/  BAR.SYNC.DEFER_BLOCKING 0x0 ;  /* 0x0000000000007b1d */ /* 0x000fec0000010000 */
[----:B------:R-:W3:Y:S02]  /*1ae0*/  SYNCS.PHASECHK.TRANS64.TRYWAIT P0, [UR8+0xc000], RZ ;  /* 0x00c000ffff0075a7 */ /* 0x000ee40008001108 */
[----:B--23--:R-:W-:Y:S05]  /*1af0*/  @!P0 BRA `(.L_x_56) ;  /* 0x0000000c00d08947 */ /* 0x00cfea0003800000 */
.L_x_70:
[----:B------:R-:W-:Y:S05]  /*1b00*/  BRA.U UP0, `(.L_x_57) ;  /* 0x0000000100787547 */ /* 0x000fea000b800000 */
[----:B------:R-:W-:Y:S02]  /*1b10*/  USHF.R.U32.HI UR14, URZ, 0x4, UR16 ;  /* 0x00000004ff0e7899 */ /* 0x000fe40008011610 */
[----:B------:R-:W-:Y:S02]  /*1b20*/  USHF.R.U32.HI UR13, URZ, 0x4, UR8 ;  /* 0x00000004ff0d7899 */ /* 0x000fe40008011608 */
[----:B------:R-:W-:Y:S02]  /*1b30*/  USGXT.U32 UR14, UR14, 0xe ;  /* 0x0000000e0e0e789a */ /* 0x000fe40008000000 */
[----:B------:R-:W-:Y:S02]  /*1b40*/  USGXT.U32 UR13, UR13, 0xe ;  /* 0x0000000e0d0d789a */ /* 0x000fe40008000000 */
[----:B------:R-:W-:Y:S02]  /*1b50*/  UIADD3 UR30, UP0, UPT, UR14, 0x2, URZ ;  /* 0x000000020e1e7890 */ /* 0x000fe4000ff1e0ff */
[----:B------:R-:W-:Y:S01]  /*1b60*/  UIADD3 UR32, UP1, UPT, UR13, 0x2000080, URZ ;  /* 0x020000800d207890 */ /* 0x000fe2000ff3e0ff */
[----:B------:R-:W-:Y:S01]  /*1b70*/  UMOV UR4, URZ ;  /* 0x000000ff00047c82 */ /* 0x000fe20008000000 */
[----:B------:R-:W-:Y:S01]  /*1b80*/  UMOV UR5, URZ ;  /* 0x000000ff00057c82 */ /* 0x000fe20008000000 */
[----:B------:R-:W-:-:S02]  /*1b90*/  UIADD3.X UR31, UPT, UPT, UR4, 0x40004040, URZ, UP0, !UPT ;  /* 0x40004040041f7890 */ /* 0x000fc400087fe4ff */
[----:B------:R-:W-:Y:S02]  /*1ba0*/  UIADD3.X UR33, UPT, UPT, UR5, 0x40004040, URZ, UP1, !UPT ;  /* 0x4000404005217890 */ /* 0x000fe40008ffe4ff */
[----:B------:R-:W-:Y:S02]  /*1bb0*/  ULOP3.LUT UR4, UR13, 0x2000000, URZ, 0xfc, !UPT ;  /* 0x020000000d047892 */ /* 0x000fe4000f8efcff */
[----:B------:R-:W-:Y:S02]  /*1bc0*/  UIADD3.64 UR16, UPT, UPT, UR30, 0x2, URZ ;  /* 0x000000021e107897 */ /* 0x000fe4000fffe0ff */
[----:B------:R-:W-:Y:S02]  /*1bd0*/  UIADD3.64 UR18, UPT, UPT, UR32, 0x80, URZ ;  /* 0x0000008020127897 */ /* 0x000fe4000fffe0ff */
[----:B------:R-:W-:Y:S02]  /*1be0*/  UIADD3.64 UR26, UPT, UPT, UR30, 0x4, URZ ;  /* 0x000000041e1a7897 */ /* 0x000fe4000fffe0ff */
[----:B------:R-:W-:Y:S01]  /*1bf0*/  UIADD3.64 UR28, UPT, UPT, UR32, 0x100, URZ ;  /* 0x00000100201c7897 */ /* 0x000fe2000fffe0ff */
[----:B------:R-:W-:Y:S01]  /*1c00*/  UMOV UR34, 0x0 ;  /* 0x0000000000227882 */ /* 0x000fe20000000000 */
[----:B------:R-:W-:Y:S01]  /*1c10*/  UMOV UR35, 0x4210010 ;  /* 0x0421001000237882 */ /* 0x000fe20000000000 */
[----:B------:R-:W-:Y:S01]  /*1c20*/  UMOV UR15, 0x40004040 ;  /* 0x40004040000f7882 */ /* 0x000fe20000000000 */
[----:B------:R-:W-:Y:S01]  /*1c30*/  UMOV UR5, 0x40004040 ;  /* 0x4000404000057882 */ /* 0x000fe20000000000 */
[----:B------:R-:W-:Y:S01]  /*1c40*/  UMOV UR36, 0x0 ;  /* 0x0000000000247882 */ /* 0x000fe20000000000 */
[----:B------:R-:W-:Y:S01]  /*1c50*/  UMOV UR37, 0x4210010 ;  /* 0x0421001000257882 */ /* 0x000fe20000000000 */
[----:B------:R-:W-:Y:S01]  /*1c60*/  UMOV UR38, 0x0 ;  /* 0x0000000000267882 */ /* 0x000fe20000000000 */
[----:B------:R-:W-:Y:S01]  /*1c70*/  UMOV UR39, 0x4210010 ;  /* 0x0421001000277882 */ /* 0x000fe20000000000 */
[----:B------:R2:W-:Y:S01]  /*1c80*/  UTCHMMA gdesc[UR14], gdesc[UR4], tmem[UR24], tmem[UR34], idesc[UR35], !UPT ;  /* 0x00ff22040e0075ea */ /* 0x0005e2000f800018 */
[----:B------:R-:W-:Y:S01]  /*1c90*/  UMOV UR40, 0x0 ;  /* 0x0000000000287882 */ /* 0x000fe20000000000 */
[----:B------:R-:W-:Y:S01]  /*1ca0*/  UMOV UR41, 0x4210010 ;  /* 0x0421001000297882 */ /* 0x000fe20000000000 */
[----:B------:R2:W-:Y:S01]  /*1cb0*/  UTCHMMA gdesc[UR30], gdesc[UR32], tmem[UR24], tmem[UR36], idesc[UR37], UPT ;  /* 0x00ff24201e0075ea */ /* 0x0005e2000b800018 */
[----:B------:R2:W-:Y:S01]  /*1cc0*/  UTCHMMA gdesc[UR16], gdesc[UR18], tmem[UR24], tmem[UR38], idesc[UR39], UPT ;  /* 0x00ff2612100075ea */ /* 0x0005e2000b800018 */
[----:B------:R2:W-:Y:S01]  /*1cd0*/  UTCHMMA gdesc[UR26], gdesc[UR28], tmem[UR24], tmem[UR40], idesc[UR41], UPT ;  /* 0x00ff281c1a0075ea */ /* 0x0005e2000b800018 */
[----:B------:R-:W-:Y:S01]  /*1ce0*/  NOP ;  /* 0x0000000000007918 */ /* 0x000fe20000000000 */
.L_x_57:
[----:B------:R-:W-:Y:S01]  /*1cf0*/  ELECT P0, URZ, PT ;  /* 0x0000000000ff782f */ /* 0x000fe20003800000 */
[----:B--2---:R-:W-:Y:S01]  /*1d00*/  UMOV UR4, UR6 ;  /* 0x0000000600047c82 */ /* 0x004fe20008000000 */
[----:B------:R-:W-:Y:S02]  /*1d10*/  UMOV UR5, URZ ;  /* 0x000000ff00057c82 */ /* 0x000fe40008000000 */
[----:B------:R-:W-:-:S13]  /*1d20*/  ISETP.LT.U32.AND P0, PT, R36, 0x20, P0 ;  /* 0x000000202400780c */ /* 0x000fda0000701070 */
[----:B------:R-:W-:Y:S01]  /*1d30*/  VOTEU.ANY UP0, P0 ;  /* 0x0000000000ff7886 */ /* 0x000fe20000000100 */
[----:B------:R-:W-:Y:S01]  /*1d40*/  VOTEU.ANY UP1, P0 ;  /* 0x0000000000ff7886 */ /* 0x000fe20000020100 */
[----:B------:R-:W-:-:S03]  /*1d50*/  ISETP.GE.U32.AND P0, PT, R7, 0x41, PT ;  /* 0x000000410700780c */ /* 0x000fc60003f06070 */
[----:B------:R-:W-:Y:S02]  /*1d60*/  @UP0 UMOV UR4, UR4 ;  /* 0x0000000400040c82 */ /* 0x000fe40008000000 */
[----:B------:R2:W-:Y:S01]  /*1d70*/  @UP1 UTCBAR [UR4], URZ ;  /* 0x000000ff040013e9 */ /* 0x0005e200080000ff */
[----:B------:R-:W-:Y:S06]  /*1d80*/  BAR.SYNC.DEFER_BLOCKING 0x0 ;  /* 0x0000000000007b1d */ /* 0x000fec0000010000 */
[----:B------:R-:W3:Y:S02]  /*1d90*/  SYNCS.PHASECHK.TRANS64.TRYWAIT P1, [UR8+0xc010], RZ ;  /* 0x00c010ffff0075a7 */ /* 0x000ee40008021108 */
[----:B--23--:R-:W-:Y:S05]  /*1da0*/  @!P1 BRA `(.L_x_58) ;  /* 0x0000000c00309947 */ /* 0x00cfea0003800000 */
.L_x_71:
[----:B------:R-:W-:Y:S01]  /*1db0*/  IMAD.MOV.U32 R2, RZ, RZ, RZ ;  /* 0x000000ffff027224 */ /* 0x000fe200078e00ff */
[----:B------:R-:W-:Y:S06]  /*1dc0*/  @!P0 BRA `(.L_x_55) ;  /* 0x0000000400648947 */ /* 0x000fec0003800000 */
[----:B------:R-:W2:Y:S01]  /*1dd0*/  LDCU UR25, c[0x0][0x3a0] ;  /* 0x00007400ff1977ac */ /* 0x000ea20008000800 */
[----:B------:R-:W-:Y:S01]  /*1de0*/  UMOV UR13, 0x1 ;  /* 0x00000001000d7882 */ /* 0x000fe20000000000 */
[----:B------:R-:W-:-:S05]  /*1df0*/  UMOV UR6, 0x40 ;  /* 0x0000004000067882 */ /* 0x000fca0000000000 */
.L_x_62:
[----:B------:R-:W-:Y:S01]  /*1e00*/  BAR.SYNC.DEFER_BLOCKING 0x0 ;  /* 0x0000000000007b1d */ /* 0x000fe20000010000 */
[----:B------:R-:W-:Y:S01]  /*1e10*/  ULEA UR17, UR13, UR8, 0x3 ;  /* 0x000000080d117291 */ /* 0x000fe2000f8e18ff */
[----:B-----5:R-:W-:Y:S01]  /*1e20*/  @!P3 IMAD.MOV.U32 R3, RZ, RZ, 0x6000 ;  /* 0x00006000ff03b424 */ /* 0x020fe200078e00ff */
[----:B------:R-:W-:Y:S01]  /*1e30*/  ELECT P1, URZ, PT ;  /* 0x0000000000ff782f */ /* 0x000fe20003820000 */
[----:B------:R-:W-:-:S03]  /*1e40*/  ULEA UR4, UR13, UR8, 0xd ;  /* 0x000000080d047291 */ /* 0x000fc6000f8e68ff */
[----:B------:R-:W-:Y:S02]  /*1e50*/  ISETP.LT.U32.AND P1, PT, R36, 0x20, P1 ;  /* 0x000000202400780c */ /* 0x000fe40000f21070 */
[----:B------:R-:W-:Y:S01]  /*1e60*/  ELECT P0, URZ, PT ;  /* 0x0000000000ff782f */ /* 0x000fe20003800000 */
[----:B------:R-:W-:-:S03]  /*1e70*/  UIADD3 UR4, UPT, UPT, UR4, 0x8000, URZ ;  /* 0x0000800004047890 */ /* 0x000fc6000fffe0ff */
[----:B------:R-:W-:Y:S01]  /*1e80*/  ISETP.LT.U32.AND P0, PT, R36, 0x40, P0 ;  /* 0x000000402400780c */ /* 0x000fe20000701070 */
[----:B------:R-:W-:Y:S02]  /*1e90*/  ULEA UR14, UR13, UR8, 0xe ;  /* 0x000000080d0e7291 */ /* 0x000fe4000f8e70ff */
[----:B------:R-:W-:Y:S01]  /*1ea0*/  ULOP3.LUT UR15, UR9, 0x1, URZ, 0xc0, !UPT ;  /* 0x00000001090f7892 */ /* 0x000fe2000f8ec0ff */
[----:B------:R-:W-:-:S03]  /*1eb0*/  UMOV UR31, UR6 ;  /* 0x00000006001f7c82 */ /* 0x000fc60008000000 */
[----:B------:R-:W-:Y:S01]  /*1ec0*/  ULEA UR28, UR15, UR14, 0xd ;  /* 0x0000000e0f1c7291 */ /* 0x000fe2000f8e68ff */
[----:B------:R-:W-:Y:S01]  /*1ed0*/  VOTEU.ANY UP0, P1 ;  /* 0x0000000000ff7886 */ /* 0x000fe20000800100 */
[----:B------:R-:W-:Y:S01]  /*1ee0*/  ULEA UR30, UR15, UR12, 0x6 ;  /* 0x0000000c0f1e7291 */ /* 0x000fe2000f8e30ff */
[----:B------:R3:W-:Y:S03]  /*1ef0*/  @!P3 SYNCS.ARRIVE.TRANS64 RZ, [UR17+0xc000], R3 ;  /* 0x00c00003ffffb9a7 */ /* 0x0007e60008000011 */
[----:B------:R-:W-:Y:S01]  /*1f00*/  VOTEU.ANY UP1, P0 ;  /* 0x0000000000ff7886 */ /* 0x000fe20000020100 */
[----:B------:R-:W-:Y:S01]  /*1f10*/  @UP0 UIADD3 UR5, UPT, UPT, UR17, 0xc000, URZ ;  /* 0x0000c00011050890 */ /* 0x000fe2000fffe0ff */
[----:B------:R-:W-:Y:S01]  /*1f20*/  VOTEU.ANY UP0, P1 ;  /* 0x0000000000ff7886 */ /* 0x000fe20000800100 */
[----:B------:R-:W-:Y:S02]  /*1f30*/  BAR.SYNC.DEFER_BLOCKING 0x0 ;  /* 0x0000000000007b1d */ /* 0x000fe40000010000 */
[----:B------:R-:W-:Y:S01]  /*1f40*/  @UP1 UIADD3 UR29, UPT, UPT, UR17, 0xc000, URZ ;  /* 0x0000c000111d1890 */ /* 0x000fe2000fffe0ff */
[----:B---3--:R-:W-:-:S03]  /*1f50*/  IMAD.U32 R3, R2, -0x80000000, RZ ;  /* 0x8000000002037824 */ /* 0x008fc600078e00ff */
[----:B------:R-:W-:Y:S01]  /*1f60*/  VOTEU.ANY UP1, P0 ;  /* 0x0000000000ff7886 */ /* 0x000fe20000020100 */
[----:B------:R3:W-:Y:S01]  /*1f70*/  @UP0 UTMALDG.2D [UR4], [UR20] ;  /* 0x00000004140005b4 */ /* 0x0007e20008008000 */
[----:B------:R-:W-:Y:S01]  /*1f80*/  UISETP.NE.U32.AND UP0, UPT, UR9, URZ, UPT ;  /* 0x000000ff0900728c */ /* 0x000fe2000bf05070 */
[----:B------:R4:W-:Y:S06]  /*1f90*/  MEMBAR.ALL.CTA ;  /* 0x0000000000007992 */ /* 0x0009ec0000008000 */
[----:B----4-:R-:W4:Y:S02]  /*1fa0*/  FENCE.VIEW.ASYNC.S ;  /* 0x00000000000073c6 */ /* 0x010f240000000000 */
[----:B----4-:R-:W-:Y:S06]  /*1fb0*/  BAR.SYNC.DEFER_BLOCKING 0x0 ;  /* 0x0000000000007b1d */ /* 0x010fec0000010000 */
[----:B------:R3:W-:Y:S02]  /*1fc0*/  @UP1 UTMALDG.2D [UR28], [UR22] ;  /* 0x0000001c160015b4 */ /* 0x0007e40008008000 */
[----:B------:R-:W-:Y:S06]  /*1fd0*/  BAR.SYNC.DEFER_BLOCKING 0x0 ;  /* 0x0000000000007b1d */ /* 0x000fec0000010000 */
[----:B------:R-:W4:Y:S02]  /*1fe0*/  SYNCS.PHASECHK.TRANS64.TRYWAIT P0, [UR17+0xc000], R3 ;  /* 0x00c00003ff0075a7 */ /* 0x000f240008001111 */
[----:B---34-:R-:W-:Y:S05]  /*1ff0*/  @!P0 BRA `(.L_x_59) ;  /* 0x0000000800a88947 */ /* 0x018fea0003800000 */
.L_x_72:
        /* <DEDUP_REMOVED lines=11> */
[----:B------:R-:W-:Y:S02]  /*20b0*/  UIADD3 UR28, UP0, UPT, UR18, 0x2, URZ ;  /* 0x00000002121c7890 */ /* 0x000fe4000ff1e0ff */
[----:B------:R-:W-:Y:S02]  /*20c0*/  UIADD3 UR30, UP1, UPT, UR26, 0x80, URZ ;  /* 0x000000801a1e7890 */ /* 0x000fe4000ff3e0ff */
[----:B------:R-:W-:Y:S02]  /*20d0*/  UIADD3 UR32, UP2, UPT, UR18, 0x4, URZ ;  /* 0x0000000412207890 */ /* 0x000fe4000ff5e0ff */
[----:B------:R-:W-:Y:S02]  /*20e0*/  UIADD3 UR34, UP3, UPT, UR26, 0x100, URZ ;  /* 0x000001001a227890 */ /* 0x000fe4000ff7e0ff */
[----:B------:R-:W-:-:S02]  /*20f0*/  ULOP3.LUT UR4, UR15, 0x2000000, URZ, 0xfc, !UPT ;  /* 0x020000000f047892 */ /* 0x000fc4000f8efcff */
[----:B------:R-:W-:Y:S02]  /*2100*/  UIADD3.X UR29, UPT, UPT, UR19, URZ, URZ, UP0, !UPT ;  /* 0x000000ff131d7290 */ /* 0x000fe400087fe4ff */
[----:B------:R-:W-:Y:S02]  /*2110*/  UIADD3.X UR31, UPT, UPT, UR27, URZ, URZ, UP1, !UPT ;  /* 0x000000ff1b1f7290 */ /* 0x000fe40008ffe4ff */
[----:B------:R-:W-:Y:S02]  /*2120*/  UIADD3.X UR33, UPT, UPT, UR19, URZ, URZ, UP2, !UPT ;  /* 0x000000ff13217290 */ /* 0x000fe400097fe4ff */
[----:B------:R-:W-:Y:S01]  /*2130*/  UIADD3.X UR35, UPT, UPT, UR27, URZ, URZ, UP3, !UPT ;  /* 0x000000ff1b237290 */ /* 0x000fe20009ffe4ff */
        /* <DEDUP_REMOVED lines=8> */
[----:B------:R3:W-:Y:S01]  /*21c0*/  UTCHMMA gdesc[UR14], gdesc[UR4], tmem[UR24], tmem[UR36], idesc[UR37], UPT ;  /* 0x00ff24040e0075ea */ /* 0x0007e2000b800018 */
[----:B------:R-:W-:Y:S01]  /*21d0*/  UMOV UR42, 0x0 ;  /* 0x00000000002a7882 */ /* 0x000fe20000000000 */
[----:B------:R-:W-:Y:S01]  /*21e0*/  UMOV UR43, 0x4210010 ;  /* 0x04210010002b7882 */ /* 0x000fe20000000000 */
[----:B------:R3:W-:Y:S01]  /*21f0*/  UTCHMMA gdesc[UR18], gdesc[UR26], tmem[UR24], tmem[UR38], idesc[UR39], UPT ;  /* 0x00ff261a120075ea */ /* 0x0007e2000b800018 */
[----:B------:R3:W-:Y:S01]  /*2200*/  UTCHMMA gdesc[UR28], gdesc[UR30], tmem[UR24], tmem[UR40], idesc[UR41], UPT ;  /* 0x00ff281e1c0075ea */ /* 0x0007e2000b800018 */
[----:B------:R3:W-:Y:S01]  /*2210*/  UTCHMMA gdesc[UR32], gdesc[UR34], tmem[UR24], tmem[UR42], idesc[UR43], UPT ;  /* 0x00ff2a22200075ea */ /* 0x0007e2000b800018 */
[----:B------:R-:W-:Y:S01]  /*2220*/  NOP ;  /* 0x0000000000007918 */ /* 0x000fe20000000000 */
.L_x_60:
[----:B------:R-:W-:Y:S01]  /*2230*/  ELECT P0, URZ, PT ;  /* 0x0000000000ff782f */ /* 0x000fe20003800000 */
[----:B---3--:R-:W-:-:S03]  /*2240*/  UIADD3 UR4, UPT, UPT, UR17, 0xc010, URZ ;  /* 0x0000c01011047890 */ /* 0x008fc6000fffe0ff */
[----:B------:R-:W-:Y:S01]  /*2250*/  ISETP.LT.U32.AND P0, PT, R36, 0x20, P0 ;  /* 0x000000202400780c */ /* 0x000fe20000701070 */
[----:B------:R-:W-:-:S12]  /*2260*/  UMOV UR5, URZ ;  /* 0x000000ff00057c82 */ /* 0x000fd80008000000 */
[----:B------:R-:W-:Y:S01]  /*2270*/  VOTEU.ANY UP0, P0 ;  /* 0x0000000000ff7886 */ /* 0x000fe20000000100 */
[----:B------:R-:W-:-:S04]  /*2280*/  VOTEU.ANY UP1, P0 ;  /* 0x0000000000ff7886 */ /* 0x000fc80000020100 */
[----:B------:R-:W-:Y:S02]  /*2290*/  @UP0 UMOV UR4, UR4 ;  /* 0x0000000400040c82 */ /* 0x000fe40008000000 */
[----:B------:R3:W-:Y:S01]  /*22a0*/  @UP1 UTCBAR [UR4], URZ ;  /* 0x000000ff040013e9 */ /* 0x0007e200080000ff */
[----:B------:R-:W-:Y:S06]  /*22b0*/  BAR.SYNC.DEFER_BLOCKING 0x0 ;  /* 0x0000000000007b1d */ /* 0x000fec0000010000 */
[----:B------:R-:W4:Y:S02]  /*22c0*/  SYNCS.PHASECHK.TRANS64.TRYWAIT P0, [UR17+0xc010], R3 ;  /* 0x00c01003ff0075a7 */ /* 0x000f240008001111 */
[----:B---34-:R-:W-:Y:S05]  /*22d0*/  @!P0 BRA `(.L_x_61) ;  /* 0x0000000400fc8947 */ /* 0x018fea0003800000 */
.L_x_73:
[----:B------:R-:W-:Y:S02]  /*22e0*/  UIADD3 UR13, UPT, UPT, UR13, 0x1, URZ ;  /* 0x000000010d0d7890 */ /* 0x000fe4000fffe0ff */
[----:B------:R-:W-:Y:S02]  /*22f0*/  UIADD3 UR6, UPT, UPT, UR6, 0x40, URZ ;  /* 0x0000004006067890 */ /* 0x000fe4000fffe0ff */
[----:B------:R-:W-:-:S04]  /*2300*/  UISETP.NE.U32.AND UP0, UPT, UR13, 0x2, UPT ;  /* 0x000000020d00788c */ /* 0x000fc8000bf05070 */
[----:B------:R-:W-:Y:S02]  /*2310*/  USEL UR13, UR13, URZ, UP0 ;  /* 0x000000ff0d0d7287 */ /* 0x000fe40008000000 */
[----:B------:R-:W-:Y:S02]  /*2320*/  USEL UR4, URZ, 0x1, UP0 ;  /* 0x00000001ff047887 */ /* 0x000fe40008000000 */
[----:B--2---:R-:W-:-:S04]  /*2330*/  UISETP.GE.AND UP0, UPT, UR6, UR25, UPT ;  /* 0x000000190600728c */ /* 0x004fc8000bf06270 */
[----:B------:R-:W-:-:S05]  /*2340*/  LOP3.LUT R2, R2, UR4, RZ, 0x3c, !PT ;  /* 0x0000000402027c12 */ /* 0x000fca000f8e3cff */
[----:B------:R-:W-:Y:S05]  /*2350*/  BRA.U !UP0, `(.L_x_62) ;  /* 0xfffffff908a87547 */ /* 0x000fea000b83ffff */
.L_x_55:
[----:B----4-:R-:W-:Y:S01]  /*2360*/  BAR.SYNC.DEFER_BLOCKING 0x0 ;  /* 0x0000000000007b1d */ /* 0x010fe20000010000 */
[----:B------:R-:W-:-:S05]  /*2370*/  IMAD.SHL.U32 R2, R0, 0x40, RZ ;  /* 0x0000004000027824 */ /* 0x000fca00078e00ff */
[----:B------:R-:W-:Y:S04]  /*2380*/  BSSY.RECONVERGENT B4, `(.L_x_63) ;  /* 0x0000004000047945 */ /* 0x000fe80003800200 */
[----:B------:R-:W-:Y:S05]  /*2390*/  @P3 BRA `(.L_x_64) ;  /* 0x0000000000083947 */ /* 0x000fea0003800000 */
[----:B------:R-:W2:Y:S02]  /*23a0*/  SYNCS.CCTL.IV [UR8+0xc000] ;  /* 0x00c00000ff0079b1 */ /* 0x000ea40008000008 */
[----:B--2---:R-:W2:Y:S02]  /*23b0*/  SYNCS.CCTL.IV [UR8+0xc010] ;  /* 0x00c01000ff0079b1 */ /* 0x004ea40008000008 */
.L_x_64:
[----:B------:R-:W-:Y:S05]  /*23c0*/  BSYNC.RECONVERGENT B4 ;  /* 0x0000000000047941 */ /* 0x000fea0003800200 */
.L_x_63:
[----:B--2---:R-:W-:Y:S06]  /*23d0*/  BAR.SYNC.DEFER_BLOCKING 0x0 ;  /* 0x0000000000007b1d */ /* 0x004fec0000010000 */
[----:B------:R-:W-:Y:S04]  /*23e0*/  BSSY.RECONVERGENT B4, `(.L_x_65) ;  /* 0x0000004000047945 */ /* 0x000fe80003800200 */
[----:B------:R-:W-:Y:S05]  /*23f0*/  @P3 BRA `(.L_x_66) ;  /* 0x0000000000083947 */ /* 0x000fea0003800000 */
[----:B------:R-:W2:Y:S02]  /*2400*/  SYNCS.CCTL.IV [UR8+0xc008] ;  /* 0x00c00800ff0079b1 */ /* 0x000ea40008000008 */
[----:B--2---:R-:W2:Y:S02]  /*2410*/  SYNCS.CCTL.IV [UR8+0xc018] ;  /* 0x00c01800ff0079b1 */ /* 0x004ea40008000008 */
.L_x_66:
[----:B------:R-:W-:Y:S05]  /*2420*/  BSYNC.RECONVERGENT B4 ;  /* 0x0000000000047941 */ /* 0x000fea0003800200 */
.L_x_65:
[----:B------:R-:W-:Y:S01]  /*2430*/  USHF.L.U32 UR4, UR9, 0x15, URZ ;  /* 0x0000001509047899 */ /* 0x000fe200080006ff */
[----:B-----5:R-:W-:Y:S01]  /*2440*/  IMAD.SHL.U32 R3, R0, 0x10, RZ ;  /* 0x0000001000037824 */ /* 0x020fe200078e00ff */
[----:B------:R-:W-:Y:S01]  /*2450*/  USHF.L.U32 UR5, UR9, 0x4, URZ ;  /* 0x0000000409057899 */ /* 0x000fe200080006ff */
[----:B------:R-:W-:Y:S01]  /*2460*/  LOP3.LUT R2, R2, 0x3800, RZ, 0xc0, !PT ;  /* 0x0000380002027812 */ /* 0x000fe200078ec0ff */
[----:B------:R-:W-:Y:S02]  /*2470*/  ULOP3.LUT UR4, UR4, 0x600000, URZ, 0xc0, !UPT ;  /* 0x0060000004047892 */ /* 0x000fe4000f8ec0ff */
[----:B------:R-:W-:Y:S01]  /*2480*/  ULOP3.LUT UR5, UR5, 0x40, URZ, 0xc0, !UPT ;  /* 0x0000004005057892 */ /* 0x000fe2000f8ec0ff */
[----:B------:R-:W-:Y:S01]  /*2490*/  LOP3.LUT R3, R2, 0x70, R3, 0xf8, !PT ;  /* 0x0000007002037812 */ /* 0x000fe200078ef803 */
[C---:B------:R-:W-:Y:S01]  /*24a0*/  IMAD.SHL.U32 R2, R0.reuse, 0x4, RZ ;  /* 0x0000000400027824 */ /* 0x040fe200078e00ff */
[----:B------:R-:W-:Y:S01]  /*24b0*/  ELECT P0, URZ, PT ;  /* 0x0000000000ff782f */ /* 0x000fe20003800000 */
[----:B------:R-:W-:Y:S01]  /*24c0*/  IMAD.SHL.U32 R0, R0, 0x80, RZ ;  /* 0x0000008000007824 */ /* 0x000fe200078e00ff */
[----:B------:R-:W-:-:S02]  /*24d0*/  UIADD3 UR4, UPT, UPT, UR5, UR4, UR24 ;  /* 0x0000000405047290 */ /* 0x000fc4000fffe018 */
[----:B------:R-:W-:Y:S01]  /*24e0*/  LOP3.LUT R3, R3, 0x40, R2, 0x78, !PT ;  /* 0x0000004003037812 */ /* 0x000fe200078e7802 */
[----:B------:R-:W-:Y:S01]  /*24f0*/  ULOP3.LUT UR9, UR9, 0x1, URZ, 0xc0, !UPT ;  /* 0x0000000109097892 */ /* 0x000fe2000f8ec0ff */
[----:B------:R-:W-:Y:S01]  /*2500*/  ISETP.LT.U32.AND P0, PT, R36, 0x40, P0 ;  /* 0x000000402400780c */ /* 0x000fe20000701070 */
[----:B------:R-:W-:Y:S01]  /*2510*/  UMOV UR6, UR7 ;  /* 0x0000000700067c82 */ /* 0x000fe20008000000 */
[----:B------:R-:W-:Y:S01]  /*2520*/  LOP3.LUT R0, R3, 0x780, R0, 0xf8, !PT ;  /* 0x0000078003007812 */ /* 0x000fe200078ef800 */
[----:B------:R-:W-:Y:S02]  /*2530*/  ULEA UR5, UR9, UR12, 0x6 ;  /* 0x0000000c09057291 */ /* 0x000fe4000f8e30ff */
[----:B------:R-:W-:Y:S01]  /*2540*/  LDTM.16dp32bit_t0_t15.x32 R4, tmem[UR4] ;  /* 0x00000004000479ee */ /* 0x000fe20008a80000 */
[----:B------:R-:W3:Y:S01]  /*2550*/  LDTM.16dp32bit_t16_t31.x32 R4, tmem[UR4+0x20] ;  /* 0x00002004000479ee */ /* 0x000ee20008aa0000 */
[C---:B------:R-:W-:Y:S01]  /*2560*/  LOP3.LUT R2, R0.reuse, 0x10, RZ, 0x3c, !PT ;  /* 0x0000001000027812 */ /* 0x040fe200078e3cff */
[----:B------:R-:W-:Y:S01]  /*2570*/  NOP ;  /* 0x0000000000007918 */ /* 0x000fe20000000000 */
[----:B------:R-:W-:Y:S01]  /*2580*/  LOP3.LUT R3, R0, 0x20, RZ, 0x3c, !PT ;  /* 0x0000002000037812 */ /* 0x000fe200078e3cff */
[----:B------:R-:W-:-:S03]  /*2590*/  ULEA UR4, UR9, UR8, 0xd ;  /* 0x0000000809047291 */ /* 0x000fc6000f8e68ff */
[----:B---3--:R-:W-:Y:S01]  /*25a0*/  VOTEU.ANY UP1, P0 ;  /* 0x0000000000ff7886 */ /* 0x008fe20000020100 */
[----:B------:R-:W-:Y:S01]  /*25b0*/  VOTEU.ANY UP0, P0 ;  /* 0x0000000000ff7886 */ /* 0x000fe20000000100 */
[----:B------:R-:W-:Y:S02]  /*25c0*/  F2FP.F16.F32.PACK_AB R4, R5, R4 ;  /* 0x000000040504723e */ /* 0x000fe400000000ff */
[----:B------:R-:W-:Y:S02]  /*25d0*/  F2FP.F16.F32.PACK_AB R5, R7, R6 ;  /* 0x000000060705723e */ /* 0x000fe400000000ff */
[----:B------:R-:W-:Y:S02]  /*25e0*/  F2FP.F16.F32.PACK_AB R12, R13, R12 ;  /* 0x0000000c0d0c723e */ /* 0x000fe400000000ff */
[----:B------:R-:W-:Y:S02]  /*25f0*/  F2FP.F16.F32.PACK_AB R6, R9, R8 ;  /* 0x000000080906723e */ /* 0x000fe400000000ff */
[----:B------:R-:W-:-:S02]  /*2600*/  F2FP.F16.F32.PACK_AB R7, R11, R10 ;  /* 0x0000000a0b07723e */ /* 0x000fc400000000ff */
[----:B------:R-:W-:Y:S02]  /*2610*/  F2FP.F16.F32.PACK_AB R13, R15, R14 ;  /* 0x0000000e0f0d723e */ /* 0x000fe400000000ff */
[----:B------:R-:W-:Y:S01]  /*2620*/  F2FP.F16.F32.PACK_AB R20, R21, R20 ;  /* 0x000000141514723e */ /* 0x000fe200000000ff */
[----:B--2---:R2:W-:Y:S01]  /*2630*/  STS.128 [R0+UR8], R4 ;  /* 0x0000000400007988 */ /* 0x0045e20008000c08 */
[----:B------:R-:W-:Y:S02]  /*2640*/  F2FP.F16.F32.PACK_AB R14, R17, R16 ;  /* 0x00000010110e723e */ /* 0x000fe400000000ff */
[----:B------:R-:W-:Y:S02]  /*2650*/  F2FP.F16.F32.PACK_AB R15, R19, R18 ;  /* 0x00000012130f723e */ /* 0x000fe400000000ff */
[----:B------:R-:W-:Y:S02]  /*2660*/  F2FP.F16.F32.PACK_AB R21, R23, R22 ;  /* 0x000000161715723e */ /* 0x000fe400000000ff */
[----:B------:R-:W-:Y:S01]  /*2670*/  F2FP.F16.F32.PACK_AB R28, R29, R28 ;  /* 0x0000001c1d1c723e */ /* 0x000fe200000000ff */
[----:B------:R2:W-:Y:S01]  /*2680*/  STS.128 [R2+UR8], R12 ;  /* 0x0000000c02007988 */ /* 0x0005e20008000c08 */
[----:B------:R-:W-:-:S02]  /*2690*/  F2FP.F16.F32.PACK_AB R22, R25, R24 ;  /* 0x000000181916723e */ /* 0x000fc400000000ff */
[----:B------:R-:W-:Y:S02]  /*26a0*/  F2FP.F16.F32.PACK_AB R23, R27, R26 ;  /* 0x0000001a1b17723e */ /* 0x000fe400000000ff */
[----:B------:R-:W-:Y:S02]  /*26b0*/  F2FP.F16.F32.PACK_AB R29, R31, R30 ;  /* 0x0000001e1f1d723e */ /* 0x000fe400000000ff */
[----:B------:R-:W-:Y:S01]  /*26c0*/  F2FP.F16.F32.PACK_AB R30, R33, R32 ;  /* 0x00000020211e723e */ /* 0x000fe200000000ff */
[----:B------:R2:W-:Y:S01]  /*26d0*/  STS.128 [R3+UR8], R20 ;  /* 0x0000001403007988 */ /* 0x0005e20008000c08 */
[----:B------:R-:W-:Y:S02]  /*26e0*/  F2FP.F16.F32.PACK_AB R31, R35, R34 ;  /* 0x00000022231f723e */ /* 0x000fe400000000ff */
[----:B------:R-:W-:-:S05]  /*26f0*/  LOP3.LUT R8, R0, 0x30, RZ, 0x3c, !PT ;  /* 0x0000003000087812 */ /* 0x000fca00078e3cff */
[----:B------:R2:W-:Y:S01]  /*2700*/  STS.128 [R8+UR8], R28 ;  /* 0x0000001c08007988 */ /* 0x0005e20008000c08 */
[----:B------:R3:W-:Y:S06]  /*2710*/  MEMBAR.ALL.CTA ;  /* 0x0000000000007992 */ /* 0x0007ec0000008000 */
[----:B---3--:R-:W3:Y:S02]  /*2720*/  FENCE.VIEW.ASYNC.S ;  /* 0x00000000000073c6 */ /* 0x008ee40000000000 */
[----:B---3--:R-:W-:Y:S06]  /*2730*/  BAR.SYNC.DEFER_BLOCKING 0x0 ;  /* 0x0000000000007b1d */ /* 0x008fec0000010000 */
[----:B------:R2:W-:Y:S01]  /*2740*/  @UP1 UTMASTG.2D [UR4], [UR10] ;  /* 0x000000040a0013b5 */ /* 0x0005e20008008000 */
[----:B------:R0:W-:Y:S01]  /*2750*/  UTMACMDFLUSH ;  /* 0x00000000000079b7 */ /* 0x0001e20000000000 */
[----:B------:R-:W-:-:S04]  /*2760*/  DEPBAR.LE SB0, 0x0 ;  /* 0x000080000000791a */ /* 0x000fc80000000000 */
[----:B------:R-:W-:Y:S08]  /*2770*/  BAR.SYNC.DEFER_BLOCKING 0x0 ;  /* 0x0000000000007b1d */ /* 0x000ff00000010000 */
[----:B------:R-:W-:Y:S06]  /*2780*/  BAR.SYNC.DEFER_BLOCKING 0x0 ;  /* 0x0000000000007b1d */ /* 0x000fec0000010000 */
[----:B--2---:R-:W-:Y:S05]  /*2790*/  @P2 BRA `(.L_x_67) ;  /* 0x0000000000a02947 */ /* 0x004fea0003800000 */
[----:B------:R-:W2:Y:S01]  /*27a0*/  S2UR UR5, SR_CgaCtaId ;  /* 0x00000000000579c3 */ /* 0x000ea20000008800 */
[----:B------:R-:W-:Y:S01]  /*27b0*/  NOP ;  /* 0x0000000000007918 */ /* 0x000fe20000000000 */
[----:B------:R-:W-:Y:S01]  /*27c0*/  UMOV UR4, 0x50 ;  /* 0x0000005000047882 */ /* 0x000fe20000000000 */
[----:B------:R-:W-:Y:S02]  /*27d0*/  IMAD.U32 R0, RZ, RZ, UR24 ;  /* 0x00000018ff007e24 */ /* 0x000fe4000f8e00ff */
[----:B------:R-:W-:Y:S02]  /*27e0*/  IMAD.MOV.U32 R3, RZ, RZ, 0xf ;  /* 0x0000000fff037424 */ /* 0x000fe400078e00ff */
[----:B------:R-:W-:Y:S01]  /*27f0*/  IMAD.MOV.U32 R7, RZ, RZ, 0x1 ;  /* 0x00000001ff077424 */ /* 0x000fe200078e00ff */
[----:B------:R-:W-:-:S04]  /*2800*/  LOP3.LUT R0, R0, 0xffff, RZ, 0xc0, !PT ;  /* 0x0000ffff00007812 */ /* 0x000fc800078ec0ff */
[----:B------:R-:W-:-:S05]  /*2810*/  SHF.R.U32.HI R0, RZ, 0x5, R0 ;  /* 0x00000005ff007819 */ /* 0x000fca0000011600 */
[----:B------:R-:W-:Y:S01]  /*2820*/  VIADD R2, R0, 0x10 ;  /* 0x0000001000027836 */ /* 0x000fe20000000000 */
[----:B------:R-:W-:Y:S01]  /*2830*/  SHF.L.U32 R0, R3, R0, RZ ;  /* 0x0000000003007219 */ /* 0x000fe200000006ff */
[----:B--2---:R-:W-:-:S03]  /*2840*/  ULEA UR6, UR5, UR4, 0x18 ;  /* 0x0000000405067291 */ /* 0x004fc6000f8ec0ff */
[----:B------:R-:W-:-:S04]  /*2850*/  SHF.L.U32 R3, R7, R2, RZ ;  /* 0x0000000207037219 */ /* 0x000fc800000006ff */
[----:B------:R-:W-:Y:S02]  /*2860*/  LOP3.LUT R0, R3, R0, RZ, 0xfc, !PT ;  /* 0x0000000003007212 */ /* 0x000fe400078efcff */
[----:B------:R-:W2:Y:S02]  /*2870*/  LDS R5, [UR6] ;  /* 0x00000006ff057984 */ /* 0x000ea40008000800 */
[C---:B------:R-:W-:Y:S02]  /*2880*/  LOP3.LUT R2, R0.reuse, 0xffff, RZ, 0xc0, !PT ;  /* 0x0000ffff00027812 */ /* 0x040fe400078ec0ff */
[----:B--2---:R-:W-:-:S04]  /*2890*/  LOP3.LUT R3, R0, 0xffff, R5, 0x80, !PT ;  /* 0x0000ffff00037812 */ /* 0x004fc800078e8005 */
[----:B------:R-:W-:-:S13]  /*28a0*/  ISETP.NE.AND P0, PT, R3, R2, PT ;  /* 0x000000020300720c */ /* 0x000fda0003f05270 */
[----:B------:R-:W-:Y:S05]  /*28b0*/  @P0 BRA `(.L_x_68) ;  /* 0x0000000000500947 */ /* 0x000fea0003800000 */
[----:B------:R-:W-:Y:S02]  /*28c0*/  SHF.R.U32.HI R5, RZ, 0x10, R5 ;  /* 0x00000010ff057819 */ /* 0x000fe40000011605 */
[----:B------:R-:W-:-:S04]  /*28d0*/  SHF.R.U32.HI R2, RZ, 0x10, R0 ;  /* 0x00000010ff027819 */ /* 0x000fc80000011600 */
[----:B------:R-:W-:-:S04]  /*28e0*/  LOP3.LUT R5, R5, R2, RZ, 0xc0, !PT ;  /* 0x0000000205057212 */ /* 0x000fc800078ec0ff */
[----:B------:R-:W-:-:S13]  /*28f0*/  ISETP.NE.AND P0, PT, R5, R2, PT ;  /* 0x000000020500720c */ /* 0x000fda0003f05270 */
[----:B------:R-:W-:Y:S05]  /*2900*/  @P0 BRA `(.L_x_69) ;  /* 0x0000000000300947 */ /* 0x000fea0003800000 */
[----:B------:R-:W-:Y:S01]  /*2910*/  R2UR UR4, R0 ;  /* 0x00000000000472ca */ /* 0x000fe200000e0000 */
[----:B------:R-:W-:Y:S01]  /*2920*/  VOTEU.ANY UR5, UPT, PT ;  /* 0x0000000000057886 */ /* 0x000fe200038e0100 */
[----:B------:R-:W2:Y:S01]  /*2930*/  S2R R0, SR_LANEID ;  /* 0x0000000000007919 */ /* 0x000ea20000000000 */
[----:B------:R-:W-:-:S10]  /*2940*/  UFLO.U32 UR5, UR5 ;  /* 0x00000005000572bd */ /* 0x000fd400080e0000 */
[----:B------:R-:W-:-:S06]  /*2950*/  ULOP3.LUT UR4, URZ, UR4, URZ, 0x33, !UPT ;  /* 0x00000004ff047292 */ /* 0x000fcc000f8e33ff */
[----:B------:R-:W-:-:S04]  /*2960*/  IMAD.U32 R2, RZ, RZ, UR4 ;  /* 0x00000004ff027e24 */ /* 0x000fc8000f8e00ff */
[----:B------:R-:W3:Y:S02]  /*2970*/  REDUX UR7, R2 ;  /* 0x00000000020773c4 */ /* 0x000ee40000000000 */
[----:B------:R4:W-:Y:S01]  /*2980*/  UTCATOMSWS.AND URZ, UR4 ;  /* 0x0000000400ff79e3 */ /* 0x0009e20008000000 */
[----:B--2---:R-:W-:Y:S01]  /*2990*/  ISETP.EQ.U32.AND P0, PT, R0, UR5, PT ;  /* 0x0000000500007c0c */ /* 0x004fe2000bf02070 */
[----:B---3--:R-:W-:-:S12]  /*29a0*/  IMAD.U32 R0, RZ, RZ, UR7 ;  /* 0x00000007ff007e24 */ /* 0x008fd8000f8e00ff */
[----:B------:R4:W-:Y:S01]  /*29b0*/  @P0 ATOMS.AND RZ, [UR6], R0 ;  /* 0x00000000ffff098c */ /* 0x0009e2000a800006 */
[----:B------:R-:W-:Y:S05]  /*29c0*/  BRA `(.L_x_67) ;  /* 0x0000000000147947 */ /* 0x000fea0003800000 */
.L_x_69:
[----:B------:R-:W-:-:S07]  /*29d0*/  MOV R2, 0x29f0 ;  /* 0x000029f000027802 */ /* 0x000fce0000000f00 */
[----:B-1----:R-:W-:Y:S05]  /*29e0*/  CALL.REL.NOINC `($__internal_0_$__cuda_sm10x_tcgen05_guardrail_trap_col_being_dealloced_not_returned_by_alloc) ;  /* 0x0000000000447944 */ /* 0x002fea0003c00000 */
[----:B------:R-:W-:Y:S05]  /*29f0*/  BRA `(.L_x_67) ;  /* 0x0000000000087947 */ /* 0x000fea0003800000 */
.L_x_68:
[----:B------:R-:W-:-:S07]  /*2a00*/  MOV R2, 0x2a20 ;  /* 0x00002a2000027802 */ /* 0x000fce0000000f00 */
[----:B-1----:R-:W-:Y:S05]  /*2a10*/  CALL.REL.NOINC `($__internal_2_$__cuda_sm10x_tcgen05_guardrail_trap_unallocated_columns_being_dealloced) ;  /* 0x0000000000507944 */ /* 0x002fea0003c00000 */
.L_x_67:
[----:B------:R-:W-:Y:S01]  /*2a20*/  NOP ;  /* 0x0000000000007918 */ /* 0x000fe20000000000 */
[----:B----4-:R-:W-:Y:S05]  /*2a30*/  EXIT ;  /* 0x000000000000794d */ /* 0x010fea0003800000 */
.L_x_56:
[----:B------:R-:W2:Y:S02]  /*2a40*/  SYNCS.PHASECHK.TRANS64.TRYWAIT P0, [UR8+0xc000], RZ ;  /* 0x00c000ffff0075a7 */ /* 0x000ea40008001108 */
[----:B--2---:R-:W-:Y:S05]  /*2a50*/  @!P0 BRA `(.L_x_56) ;  /* 0xfffffffc00f88947 */ /* 0x004fea000383ffff */
[----:B------:R-:W-:Y:S05]  /*2a60*/  BRA `(.L_x_70) ;  /* 0xfffffff000247947 */ /* 0x000fea000383ffff */
.L_x_58:
[----:B------:R-:W2:Y:S02]  /*2a70*/  SYNCS.PHASECHK.TRANS64.TRYWAIT P1, [UR8+0xc010], RZ ;  /* 0x00c010ffff0075a7 */ /* 0x000ea40008021108 */
[----:B--2---:R-:W-:Y:S05]  /*2a80*/  @!P1 BRA `(.L_x_58) ;  /* 0xfffffffc00f89947 */ /* 0x004fea000383ffff */
[----:B------:R-:W-:Y:S05]  /*2a90*/  BRA `(.L_x_71) ;  /* 0xfffffff000c47947 */ /* 0x000fea000383ffff */
.L_x_59:
[----:B------:R-:W3:Y:S02]  /*2aa0*/  SYNCS.PHASECHK.TRANS64.TRYWAIT P0, [UR17+0xc000], R3 ;  /* 0x00c00003ff0075a7 */ /* 0x000ee40008001111 */
[----:B---3--:R-:W-:Y:S05]  /*2ab0*/  @!P0 BRA `(.L_x_59) ;  /* 0xfffffffc00f88947 */ /* 0x008fea000383ffff */
[----:B------:R-:W-:Y:S05]  /*2ac0*/  BRA `(.L_x_72) ;  /* 0xfffffff4004c7947 */ /* 0x000fea000383ffff */
.L_x_61:
[----:B------:R-:W3:Y:S02]  /*2ad0*/  SYNCS.PHASECHK.TRANS64.TRYWAIT P0, [UR17+0xc010], R3 ;  /* 0x00c01003ff0075a7 */ /* 0x000ee40008001111 */
[----:B---3--:R-:W-:Y:S05]  /*2ae0*/  @!P0 BRA `(.L_x_61) ;  /* 0xfffffffc00f88947 */ /* 0x008fea000383ffff */
[----:B------:R-:W-:Y:S05]  /*2af0*/  BRA `(.L_x_73) ;  /* 0xfffffff400f87947 */ /* 0x000fea000383ffff */
        .weak           $__internal_0_$__cuda_sm10x_tcgen05_guardrail_trap_col_being_dealloced_not_returned_by_alloc
        .type           $__internal_0_$__cuda_sm10x_tcgen05_guardrail_trap_col_being_dealloced_not_returned_by_alloc,@function
        .size           $__internal_0_$__cuda_sm10x_tcgen05_guardrail_trap_col_being_dealloced_not_returned_by_alloc,($__internal_1_$__cuda_sm10x_tcgen05_guardrail_trap_phase_invalid_during_alloc - $__internal_0_$__cuda_sm10x_tcgen05_guardrail_trap_col_being_dealloced_not_returned_by_alloc)
$__internal_0_$__cuda_sm10x_tcgen05_guardrail_trap_col_being_dealloced_not_returned_by_alloc:
[----:B------:R-:W-:Y:S05]  /*2b00*/  BPT.TRAP 0x1 ;  /* 0x000000040000795c */ /* 0x000fea0000300000 */
[----:B------:R-:W-:-:S04]  /*2b10*/  IMAD.MOV.U32 R3, RZ, RZ, 0x0 ;  /* 0x00000000ff037424 */ /* 0x000fc800078e00ff */
[----:B------:R-:W-:Y:S05]  /*2b20*/  RET.REL.NODEC R2 `(gluon_tcgen05) ;  /* 0xffffffd402347950 */ /* 0x000fea0003c3ffff */
        .weak           $__internal_1_$__cuda_sm10x_tcgen05_guardrail_trap_phase_invalid_during_alloc
        .type           $__internal_1_$__cuda_sm10x_tcgen05_guardrail_trap_phase_invalid_during_alloc,@function
        .size           $__internal_1_$__cuda_sm10x_tcgen05_guardrail_trap_phase_invalid_during_alloc,($__internal_2_$__cuda_sm10x_tcgen05_guardrail_trap_unallocated_columns_being_dealloced - $__internal_1_$__cuda_sm10x_tcgen05_guardrail_trap_phase_invalid_during_alloc)
$__internal_1_$__cuda_sm10x_tcgen05_guardrail_trap_phase_invalid_during_alloc:
[----:B------:R-:W-:Y:S05]  /*2b30*/  BPT.TRAP 0x1 ;  /* 0x000000040000795c */ /* 0x000fea0000300000 */
[----:B------:R-:W-:-:S04]  /*2b40*/  IMAD.MOV.U32 R3, RZ, RZ, 0x0 ;  /* 0x00000000ff037424 */ /* 0x000fc800078e00ff */
[----:B------:R-:W-:Y:S05]  /*2b50*/  RET.REL.NODEC R2 `(gluon_tcgen05) ;  /* 0xffffffd402287950 */ /* 0x000fea0003c3ffff */
        .weak           $__internal_2_$__cuda_sm10x_tcgen05_guardrail_trap_unallocated_columns_being_dealloced
        .type           $__internal_2_$__cuda_sm10x_tcgen05_guardrail_trap_unallocated_columns_being_dealloced,@function
        .size           $__internal_2_$__cuda_sm10x_tcgen05_guardrail_trap_unallocated_columns_being_dealloced,(.L_x_77 - $__internal_2_$__cuda_sm10x_tcgen05_guardrail_trap_unallocated_columns_being_dealloced)
$__internal_2_$__cuda_sm10x_tcgen05_guardrail_trap_unallocated_columns_being_dealloced:
[----:B------:R-:W-:Y:S05]  /*2b60*/  BPT.TRAP 0x1 ;  /* 0x000000040000795c */ /* 0x000fea0000300000 */
[----:B------:R-:W-:-:S04]  /*2b70*/  IMAD.MOV.U32 R3, RZ, RZ, 0x0 ;  /* 0x00000000ff037424 */ /* 0x000fc800078e00ff */
[----:B------:R-:W-:Y:S05]  /*2b80*/  RET.REL.NODEC R2 `(gluon_tcgen05) ;  /* 0xffffffd4021c7950 */ /* 0x000fea0003c3ffff */
.L_x_74:
[----:B------:R-:W-:-:S00]  /*2b90*/  BRA `(.L_x_74) ;  /* 0xfffffffc00fc7947 */ /* 0x000fc0000383ffff */
[----:B------:R-:W-:-:S00]  /*2ba0*/  NOP ;  /* 0x0000000000007918 */ /* 0x000fc00000000000 */
        /* <DEDUP_REMOVED lines=13> */
.L_x_77:


//--------------------- .nv.shared.gluon_tcgen05  --------------------------
	.section	.nv.shared.gluon_tcgen05,"aw",@nobits
	.sectionflags	@""
	.align	16
	.zero		1024


//--------------------- .nv.shared.reserved.0     --------------------------
	.section	.nv.shared.reserved.0,"aw",@nobits
	.align	8
	.weak		__nv_reservedSMEM_offset_0_alias
	.size		__nv_reservedSMEM_offset_0_alias, 0, 64
	.other		__nv_reservedSMEM_offset_0_alias,@"STO_CUDA_RESERVED_SHARED STV_DEFAULT"
__nv_reservedSMEM_offset_0_alias:
	.zero		0
.nv.shared.reserved.0:
	.zero		64
	.weak		__nv_reservedSMEM_allocation_phase
	.type		__nv_reservedSMEM_allocation_phase,@object
	.size		__nv_reservedSMEM_allocation_phase,(.L_0 - __nv_reservedSMEM_allocation_phase)
__nv_reservedSMEM_allocation_phase:
	.zero		1
.L_0:
	.zero		7
	.weak		__nv_reservedSMEM_devtool_atexit_pc
	.type		__nv_reservedSMEM_devtool_atexit_pc,@object
	.size		__nv_reservedSMEM_devtool_atexit_pc,(__nv_reservedSMEM_allocation_mask - __nv_reservedSMEM_devtool_atexit_pc)
__nv_reservedSMEM_devtool_atexit_pc:
	.zero		8
	.weak		__nv_reservedSMEM_allocation_mask
	.type		__nv_reservedSMEM_allocation_mask,@object
	.size		__nv_reservedSMEM_allocation_mask,(.L_2 - __nv_reservedSMEM_allocation_mask)
__nv_reservedSMEM_allocation_mask:
	.zero		4
.L_2:


//--------------------- .nv.constant0.gluon_tcgen05 --------------------------
	.section	.nv.constant0.gluon_tcgen05,"a",@progbits
	.sectionflags	@""
	.align	4
.nv.constant0.gluon_tcgen05:
	.zero		976


//--------------------- SYMBOLS --------------------------

	.type		.nv.reservedSmem.offset0,@object
	.size		.nv.reservedSmem.offset0,0x4
	.type		.nv.reservedSmem.cap,@object
	.size		.nv.reservedSmem.cap,0x4
